//
// Generated by NVIDIA NVVM Compiler
//
// Compiler Build ID: CL-36424714
// Cuda compilation tools, release 13.0, V13.0.88
// Based on NVVM 20.0.0
//

.version 9.0
.target sm_100
.address_size 64

	// .globl	_Z30pearson_strategy5_opt_templateILi32EEvPKfS1_Pfiii
.extern .shared .align 16 .b8 s[];

.visible .entry _Z30pearson_strategy5_opt_templateILi32EEvPKfS1_Pfiii(
	.param .u64 .ptr .align 1 _Z30pearson_strategy5_opt_templateILi32EEvPKfS1_Pfiii_param_0,
	.param .u64 .ptr .align 1 _Z30pearson_strategy5_opt_templateILi32EEvPKfS1_Pfiii_param_1,
	.param .u64 .ptr .align 1 _Z30pearson_strategy5_opt_templateILi32EEvPKfS1_Pfiii_param_2,
	.param .u32 _Z30pearson_strategy5_opt_templateILi32EEvPKfS1_Pfiii_param_3,
	.param .u32 _Z30pearson_strategy5_opt_templateILi32EEvPKfS1_Pfiii_param_4,
	.param .u32 _Z30pearson_strategy5_opt_templateILi32EEvPKfS1_Pfiii_param_5
)
{
	.reg .pred 	%p<27>;
	.reg .b32 	%r<88>;
	.reg .b32 	%f<268>;
	.reg .b64 	%rd<41>;

	ld.param.u64 	%rd9, [_Z30pearson_strategy5_opt_templateILi32EEvPKfS1_Pfiii_param_0];
	ld.param.u64 	%rd10, [_Z30pearson_strategy5_opt_templateILi32EEvPKfS1_Pfiii_param_1];
	ld.param.u64 	%rd11, [_Z30pearson_strategy5_opt_templateILi32EEvPKfS1_Pfiii_param_2];
	ld.param.u32 	%r34, [_Z30pearson_strategy5_opt_templateILi32EEvPKfS1_Pfiii_param_3];
	ld.param.u32 	%r32, [_Z30pearson_strategy5_opt_templateILi32EEvPKfS1_Pfiii_param_4];
	ld.param.u32 	%r33, [_Z30pearson_strategy5_opt_templateILi32EEvPKfS1_Pfiii_param_5];
	cvta.to.global.u64 	%rd1, %rd9;
	cvta.to.global.u64 	%rd2, %rd10;
	cvta.to.global.u64 	%rd3, %rd11;
	mov.u32 	%r1, %ctaid.x;
	setp.ge.s32 	%p2, %r1, %r34;
	@%p2 bra 	$L__BB0_32;
	mul.lo.s32 	%r35, %r33, %r1;
	cvt.s64.s32 	%rd4, %r35;
	mov.u32 	%r2, %tid.x;
	setp.ge.s32 	%p3, %r2, %r33;
	mov.f32 	%f240, 0f00000000;
	mov.f32 	%f241, %f240;
	@%p3 bra 	$L__BB0_8;
	not.b32 	%r36, %r2;
	add.s32 	%r3, %r33, %r36;
	and.b32  	%r37, %r3, 96;
	setp.eq.s32 	%p4, %r37, 96;
	mov.f32 	%f241, 0f00000000;
	mov.u32 	%r79, %r2;
	mov.f32 	%f240, %f241;
	@%p4 bra 	$L__BB0_5;
	shr.u32 	%r39, %r3, 5;
	add.s32 	%r40, %r39, 1;
	and.b32  	%r4, %r40, 3;
	mov.b32 	%r78, 0;
	mov.f32 	%f241, 0f00000000;
	mov.u32 	%r42, s;
	mov.u32 	%r79, %r2;
$L__BB0_4:
	.pragma "nounroll";
	cvt.u64.u32 	%rd12, %r79;
	add.s64 	%rd13, %rd12, %rd4;
	shl.b64 	%rd14, %rd13, 2;
	add.s64 	%rd15, %rd1, %rd14;
	ld.global.nc.f32 	%f63, [%rd15];
	shl.b32 	%r41, %r79, 2;
	add.s32 	%r43, %r42, %r41;
	st.shared.f32 	[%r43], %f63;
	add.f32 	%f240, %f240, %f63;
	fma.rn.f32 	%f241, %f63, %f63, %f241;
	add.s32 	%r79, %r79, 32;
	add.s32 	%r78, %r78, 1;
	setp.ne.s32 	%p5, %r78, %r4;
	@%p5 bra 	$L__BB0_4;
$L__BB0_5:
	setp.lt.u32 	%p6, %r3, 96;
	@%p6 bra 	$L__BB0_8;
	mov.u32 	%r45, s;
$L__BB0_7:
	cvt.u64.u32 	%rd16, %r79;
	add.s64 	%rd17, %rd16, %rd4;
	shl.b64 	%rd18, %rd17, 2;
	add.s64 	%rd19, %rd1, %rd18;
	ld.global.nc.f32 	%f64, [%rd19];
	shl.b32 	%r44, %r79, 2;
	add.s32 	%r46, %r45, %r44;
	st.shared.f32 	[%r46], %f64;
	add.f32 	%f65, %f240, %f64;
	fma.rn.f32 	%f66, %f64, %f64, %f241;
	ld.global.nc.f32 	%f67, [%rd19+128];
	st.shared.f32 	[%r46+128], %f67;
	add.f32 	%f68, %f65, %f67;
	fma.rn.f32 	%f69, %f67, %f67, %f66;
	ld.global.nc.f32 	%f70, [%rd19+256];
	st.shared.f32 	[%r46+256], %f70;
	add.f32 	%f71, %f68, %f70;
	fma.rn.f32 	%f72, %f70, %f70, %f69;
	ld.global.nc.f32 	%f73, [%rd19+384];
	st.shared.f32 	[%r46+384], %f73;
	add.f32 	%f240, %f71, %f73;
	fma.rn.f32 	%f241, %f73, %f73, %f72;
	add.s32 	%r79, %r79, 128;
	setp.lt.s32 	%p7, %r79, %r33;
	@%p7 bra 	$L__BB0_7;
$L__BB0_8:
	shl.b32 	%r47, %r33, 2;
	mov.u32 	%r48, s;
	add.s32 	%r12, %r48, %r47;
	shl.b32 	%r49, %r2, 2;
	add.s32 	%r13, %r12, %r49;
	st.shared.f32 	[%r13], %f240;
	st.shared.f32 	[%r13+128], %f241;
	bar.sync 	0;
	setp.gt.u32 	%p9, %r2, 31;
	mov.pred 	%p26, 0;
	@%p9 bra 	$L__BB0_11;
	ld.volatile.shared.f32 	%f76, [%r13+64];
	ld.volatile.shared.f32 	%f77, [%r13];
	add.f32 	%f78, %f76, %f77;
	st.volatile.shared.f32 	[%r13], %f78;
	ld.volatile.shared.f32 	%f79, [%r13+32];
	ld.volatile.shared.f32 	%f80, [%r13];
	add.f32 	%f81, %f79, %f80;
	st.volatile.shared.f32 	[%r13], %f81;
	ld.volatile.shared.f32 	%f82, [%r13+16];
	ld.volatile.shared.f32 	%f83, [%r13];
	add.f32 	%f84, %f82, %f83;
	st.volatile.shared.f32 	[%r13], %f84;
	ld.volatile.shared.f32 	%f85, [%r13+8];
	ld.volatile.shared.f32 	%f86, [%r13];
	add.f32 	%f87, %f85, %f86;
	st.volatile.shared.f32 	[%r13], %f87;
	ld.volatile.shared.f32 	%f88, [%r13+4];
	ld.volatile.shared.f32 	%f89, [%r13];
	add.f32 	%f90, %f88, %f89;
	st.volatile.shared.f32 	[%r13], %f90;
	ld.volatile.shared.f32 	%f91, [%r13+192];
	ld.volatile.shared.f32 	%f92, [%r13+128];
	add.f32 	%f93, %f91, %f92;
	st.volatile.shared.f32 	[%r13+128], %f93;
	ld.volatile.shared.f32 	%f94, [%r13+160];
	ld.volatile.shared.f32 	%f95, [%r13+128];
	add.f32 	%f96, %f94, %f95;
	st.volatile.shared.f32 	[%r13+128], %f96;
	ld.volatile.shared.f32 	%f97, [%r13+144];
	ld.volatile.shared.f32 	%f98, [%r13+128];
	add.f32 	%f99, %f97, %f98;
	st.volatile.shared.f32 	[%r13+128], %f99;
	ld.volatile.shared.f32 	%f100, [%r13+136];
	ld.volatile.shared.f32 	%f101, [%r13+128];
	add.f32 	%f102, %f100, %f101;
	st.volatile.shared.f32 	[%r13+128], %f102;
	ld.volatile.shared.f32 	%f103, [%r13+132];
	ld.volatile.shared.f32 	%f104, [%r13+128];
	add.f32 	%f105, %f103, %f104;
	st.volatile.shared.f32 	[%r13+128], %f105;
	setp.ne.s32 	%p11, %r2, 0;
	@%p11 bra 	$L__BB0_11;
	ld.shared.f32 	%f242, [%r12];
	ld.shared.f32 	%f243, [%r12+128];
	mov.pred 	%p26, -1;
$L__BB0_11:
	bar.sync 	0;
	setp.lt.s32 	%p13, %r32, 1;
	@%p13 bra 	$L__BB0_32;
	cvt.rn.f32.s32 	%f19, %r33;
	mul.f32 	%f106, %f243, %f19;
	mul.f32 	%f107, %f242, %f242;
	sub.f32 	%f20, %f106, %f107;
	mul.lo.s32 	%r14, %r32, %r1;
	not.b32 	%r51, %r2;
	add.s32 	%r15, %r33, %r51;
	shr.u32 	%r52, %r15, 5;
	add.s32 	%r53, %r52, 1;
	and.b32  	%r16, %r53, 7;
	and.b32  	%r54, %r53, 268435448;
	neg.s32 	%r17, %r54;
	add.s32 	%r57, %r49, %r48;
	add.s32 	%r18, %r57, 512;
	mov.b32 	%r81, 0;
	cvt.u64.u32 	%rd20, %r2;
	not.pred 	%p23, %p26;
$L__BB0_13:
	setp.ge.s32 	%p14, %r2, %r33;
	mul.lo.s32 	%r58, %r81, %r33;
	cvt.s64.s32 	%rd5, %r58;
	mov.f32 	%f265, 0f00000000;
	mov.f32 	%f266, %f265;
	mov.f32 	%f267, %f265;
	@%p14 bra 	$L__BB0_25;
	setp.lt.u32 	%p15, %r15, 224;
	mov.f32 	%f267, 0f00000000;
	mov.u32 	%r85, %r2;
	mov.f32 	%f266, %f267;
	mov.f32 	%f265, %f267;
	@%p15 bra 	$L__BB0_17;
	add.s64 	%rd21, %rd20, %rd5;
	shl.b64 	%rd22, %rd21, 2;
	add.s64 	%rd23, %rd2, %rd22;
	add.s64 	%rd40, %rd23, 512;
	mov.f32 	%f267, 0f00000000;
	mov.u32 	%r82, %r18;
	mov.u32 	%r83, %r17;
	mov.u32 	%r85, %r2;
$L__BB0_16:
	.pragma "nounroll";
	ld.shared.f32 	%f112, [%r82+-512];
	ld.global.nc.f32 	%f113, [%rd40+-512];
	add.f32 	%f114, %f265, %f113;
	fma.rn.f32 	%f115, %f113, %f113, %f266;
	fma.rn.f32 	%f116, %f112, %f113, %f267;
	ld.shared.f32 	%f117, [%r82+-384];
	ld.global.nc.f32 	%f118, [%rd40+-384];
	add.f32 	%f119, %f114, %f118;
	fma.rn.f32 	%f120, %f118, %f118, %f115;
	fma.rn.f32 	%f121, %f117, %f118, %f116;
	ld.shared.f32 	%f122, [%r82+-256];
	ld.global.nc.f32 	%f123, [%rd40+-256];
	add.f32 	%f124, %f119, %f123;
	fma.rn.f32 	%f125, %f123, %f123, %f120;
	fma.rn.f32 	%f126, %f122, %f123, %f121;
	ld.shared.f32 	%f127, [%r82+-128];
	ld.global.nc.f32 	%f128, [%rd40+-128];
	add.f32 	%f129, %f124, %f128;
	fma.rn.f32 	%f130, %f128, %f128, %f125;
	fma.rn.f32 	%f131, %f127, %f128, %f126;
	ld.shared.f32 	%f132, [%r82];
	ld.global.nc.f32 	%f133, [%rd40];
	add.f32 	%f134, %f129, %f133;
	fma.rn.f32 	%f135, %f133, %f133, %f130;
	fma.rn.f32 	%f136, %f132, %f133, %f131;
	ld.shared.f32 	%f137, [%r82+128];
	ld.global.nc.f32 	%f138, [%rd40+128];
	add.f32 	%f139, %f134, %f138;
	fma.rn.f32 	%f140, %f138, %f138, %f135;
	fma.rn.f32 	%f141, %f137, %f138, %f136;
	ld.shared.f32 	%f142, [%r82+256];
	ld.global.nc.f32 	%f143, [%rd40+256];
	add.f32 	%f144, %f139, %f143;
	fma.rn.f32 	%f145, %f143, %f143, %f140;
	fma.rn.f32 	%f146, %f142, %f143, %f141;
	ld.shared.f32 	%f147, [%r82+384];
	ld.global.nc.f32 	%f148, [%rd40+384];
	add.f32 	%f265, %f144, %f148;
	fma.rn.f32 	%f266, %f148, %f148, %f145;
	fma.rn.f32 	%f267, %f147, %f148, %f146;
	add.s32 	%r85, %r85, 256;
	add.s32 	%r83, %r83, 8;
	add.s32 	%r82, %r82, 1024;
	add.s64 	%rd40, %rd40, 1024;
	setp.ne.s32 	%p16, %r83, 0;
	@%p16 bra 	$L__BB0_16;
$L__BB0_17:
	setp.eq.s32 	%p17, %r16, 0;
	@%p17 bra 	$L__BB0_25;
	add.s32 	%r59, %r16, -1;
	setp.lt.u32 	%p18, %r59, 3;
	@%p18 bra 	$L__BB0_20;
	shl.b32 	%r60, %r85, 2;
	mov.u32 	%r61, s;
	add.s32 	%r62, %r61, %r60;
	ld.shared.f32 	%f150, [%r62];
	cvt.u64.u32 	%rd24, %r85;
	add.s64 	%rd25, %rd24, %rd5;
	shl.b64 	%rd26, %rd25, 2;
	add.s64 	%rd27, %rd2, %rd26;
	ld.global.nc.f32 	%f151, [%rd27];
	add.f32 	%f152, %f265, %f151;
	fma.rn.f32 	%f153, %f151, %f151, %f266;
	fma.rn.f32 	%f154, %f150, %f151, %f267;
	ld.shared.f32 	%f155, [%r62+128];
	ld.global.nc.f32 	%f156, [%rd27+128];
	add.f32 	%f157, %f152, %f156;
	fma.rn.f32 	%f158, %f156, %f156, %f153;
	fma.rn.f32 	%f159, %f155, %f156, %f154;
	ld.shared.f32 	%f160, [%r62+256];
	ld.global.nc.f32 	%f161, [%rd27+256];
	add.f32 	%f162, %f157, %f161;
	fma.rn.f32 	%f163, %f161, %f161, %f158;
	fma.rn.f32 	%f164, %f160, %f161, %f159;
	ld.shared.f32 	%f165, [%r62+384];
	ld.global.nc.f32 	%f166, [%rd27+384];
	add.f32 	%f265, %f162, %f166;
	fma.rn.f32 	%f266, %f166, %f166, %f163;
	fma.rn.f32 	%f267, %f165, %f166, %f164;
	add.s32 	%r85, %r85, 128;
$L__BB0_20:
	shr.u32 	%r63, %r15, 5;
	add.s32 	%r64, %r63, 1;
	and.b32  	%r65, %r64, 3;
	setp.eq.s32 	%p19, %r65, 0;
	@%p19 bra 	$L__BB0_25;
	and.b32  	%r66, %r15, 96;
	setp.eq.s32 	%p20, %r66, 0;
	@%p20 bra 	$L__BB0_23;
	shl.b32 	%r67, %r85, 2;
	mov.u32 	%r68, s;
	add.s32 	%r69, %r68, %r67;
	ld.shared.f32 	%f168, [%r69];
	cvt.u64.u32 	%rd28, %r85;
	add.s64 	%rd29, %rd28, %rd5;
	shl.b64 	%rd30, %rd29, 2;
	add.s64 	%rd31, %rd2, %rd30;
	ld.global.nc.f32 	%f169, [%rd31];
	add.f32 	%f170, %f265, %f169;
	fma.rn.f32 	%f171, %f169, %f169, %f266;
	fma.rn.f32 	%f172, %f168, %f169, %f267;
	ld.shared.f32 	%f173, [%r69+128];
	ld.global.nc.f32 	%f174, [%rd31+128];
	add.f32 	%f265, %f170, %f174;
	fma.rn.f32 	%f266, %f174, %f174, %f171;
	fma.rn.f32 	%f267, %f173, %f174, %f172;
	add.s32 	%r85, %r85, 64;
$L__BB0_23:
	and.b32  	%r70, %r15, 32;
	setp.ne.s32 	%p21, %r70, 0;
	@%p21 bra 	$L__BB0_25;
	shl.b32 	%r71, %r85, 2;
	mov.u32 	%r72, s;
	add.s32 	%r73, %r72, %r71;
	ld.shared.f32 	%f175, [%r73];
	cvt.u64.u32 	%rd32, %r85;
	add.s64 	%rd33, %rd32, %rd5;
	shl.b64 	%rd34, %rd33, 2;
	add.s64 	%rd35, %rd2, %rd34;
	ld.global.nc.f32 	%f176, [%rd35];
	add.f32 	%f265, %f265, %f176;
	fma.rn.f32 	%f266, %f176, %f176, %f266;
	fma.rn.f32 	%f267, %f175, %f176, %f267;
$L__BB0_25:
	setp.gt.u32 	%p22, %r2, 31;
	st.shared.f32 	[%r13], %f265;
	st.shared.f32 	[%r13+128], %f266;
	st.shared.f32 	[%r13+256], %f267;
	bar.sync 	0;
	@%p22 bra 	$L__BB0_27;
	ld.volatile.shared.f32 	%f177, [%r13+64];
	ld.volatile.shared.f32 	%f178, [%r13];
	add.f32 	%f179, %f177, %f178;
	st.volatile.shared.f32 	[%r13], %f179;
	ld.volatile.shared.f32 	%f180, [%r13+32];
	ld.volatile.shared.f32 	%f181, [%r13];
	add.f32 	%f182, %f180, %f181;
	st.volatile.shared.f32 	[%r13], %f182;
	ld.volatile.shared.f32 	%f183, [%r13+16];
	ld.volatile.shared.f32 	%f184, [%r13];
	add.f32 	%f185, %f183, %f184;
	st.volatile.shared.f32 	[%r13], %f185;
	ld.volatile.shared.f32 	%f186, [%r13+8];
	ld.volatile.shared.f32 	%f187, [%r13];
	add.f32 	%f188, %f186, %f187;
	st.volatile.shared.f32 	[%r13], %f188;
	ld.volatile.shared.f32 	%f189, [%r13+4];
	ld.volatile.shared.f32 	%f190, [%r13];
	add.f32 	%f191, %f189, %f190;
	st.volatile.shared.f32 	[%r13], %f191;
	ld.volatile.shared.f32 	%f192, [%r13+192];
	ld.volatile.shared.f32 	%f193, [%r13+128];
	add.f32 	%f194, %f192, %f193;
	st.volatile.shared.f32 	[%r13+128], %f194;
	ld.volatile.shared.f32 	%f195, [%r13+160];
	ld.volatile.shared.f32 	%f196, [%r13+128];
	add.f32 	%f197, %f195, %f196;
	st.volatile.shared.f32 	[%r13+128], %f197;
	ld.volatile.shared.f32 	%f198, [%r13+144];
	ld.volatile.shared.f32 	%f199, [%r13+128];
	add.f32 	%f200, %f198, %f199;
	st.volatile.shared.f32 	[%r13+128], %f200;
	ld.volatile.shared.f32 	%f201, [%r13+136];
	ld.volatile.shared.f32 	%f202, [%r13+128];
	add.f32 	%f203, %f201, %f202;
	st.volatile.shared.f32 	[%r13+128], %f203;
	ld.volatile.shared.f32 	%f204, [%r13+132];
	ld.volatile.shared.f32 	%f205, [%r13+128];
	add.f32 	%f206, %f204, %f205;
	st.volatile.shared.f32 	[%r13+128], %f206;
	ld.volatile.shared.f32 	%f207, [%r13+320];
	ld.volatile.shared.f32 	%f208, [%r13+256];
	add.f32 	%f209, %f207, %f208;
	st.volatile.shared.f32 	[%r13+256], %f209;
	ld.volatile.shared.f32 	%f210, [%r13+288];
	ld.volatile.shared.f32 	%f211, [%r13+256];
	add.f32 	%f212, %f210, %f211;
	st.volatile.shared.f32 	[%r13+256], %f212;
	ld.volatile.shared.f32 	%f213, [%r13+272];
	ld.volatile.shared.f32 	%f214, [%r13+256];
	add.f32 	%f215, %f213, %f214;
	st.volatile.shared.f32 	[%r13+256], %f215;
	ld.volatile.shared.f32 	%f216, [%r13+264];
	ld.volatile.shared.f32 	%f217, [%r13+256];
	add.f32 	%f218, %f216, %f217;
	st.volatile.shared.f32 	[%r13+256], %f218;
	ld.volatile.shared.f32 	%f219, [%r13+260];
	ld.volatile.shared.f32 	%f220, [%r13+256];
	add.f32 	%f221, %f219, %f220;
	st.volatile.shared.f32 	[%r13+256], %f221;
$L__BB0_27:
	@%p23 bra 	$L__BB0_31;
	ld.shared.f32 	%f57, [%r12];
	ld.shared.f32 	%f222, [%r12+128];
	mul.f32 	%f223, %f222, %f19;
	mul.f32 	%f224, %f57, %f57;
	sub.f32 	%f225, %f223, %f224;
	mul.f32 	%f226, %f20, %f225;
	sqrt.rn.f32 	%f58, %f226;
	setp.leu.f32 	%p24, %f58, 0f2B8CBCCC;
	@%p24 bra 	$L__BB0_30;
	ld.shared.f32 	%f227, [%r12+256];
	mul.f32 	%f228, %f242, %f57;
	mul.f32 	%f229, %f227, %f19;
	sub.f32 	%f230, %f229, %f228;
	div.rn.f32 	%f231, %f230, %f58;
	add.s32 	%r76, %r81, %r14;
	mul.wide.u32 	%rd38, %r76, 4;
	add.s64 	%rd39, %rd3, %rd38;
	st.global.f32 	[%rd39], %f231;
	bra.uni 	$L__BB0_31;
$L__BB0_30:
	add.s32 	%r74, %r81, %r14;
	mul.wide.u32 	%rd36, %r74, 4;
	add.s64 	%rd37, %rd3, %rd36;
	mov.b32 	%r75, 0;
	st.global.u32 	[%rd37], %r75;
$L__BB0_31:
	bar.sync 	0;
	add.s32 	%r81, %r81, 1;
	setp.ne.s32 	%p25, %r81, %r32;
	@%p25 bra 	$L__BB0_13;
$L__BB0_32:
	ret;

}
	// .globl	_Z30pearson_strategy5_opt_templateILi64EEvPKfS1_Pfiii
.visible .entry _Z30pearson_strategy5_opt_templateILi64EEvPKfS1_Pfiii(
	.param .u64 .ptr .align 1 _Z30pearson_strategy5_opt_templateILi64EEvPKfS1_Pfiii_param_0,
	.param .u64 .ptr .align 1 _Z30pearson_strategy5_opt_templateILi64EEvPKfS1_Pfiii_param_1,
	.param .u64 .ptr .align 1 _Z30pearson_strategy5_opt_templateILi64EEvPKfS1_Pfiii_param_2,
	.param .u32 _Z30pearson_strategy5_opt_templateILi64EEvPKfS1_Pfiii_param_3,
	.param .u32 _Z30pearson_strategy5_opt_templateILi64EEvPKfS1_Pfiii_param_4,
	.param .u32 _Z30pearson_strategy5_opt_templateILi64EEvPKfS1_Pfiii_param_5
)
{
	.reg .pred 	%p<27>;
	.reg .b32 	%r<88>;
	.reg .b32 	%f<283>;
	.reg .b64 	%rd<41>;

	ld.param.u64 	%rd9, [_Z30pearson_strategy5_opt_templateILi64EEvPKfS1_Pfiii_param_0];
	ld.param.u64 	%rd10, [_Z30pearson_strategy5_opt_templateILi64EEvPKfS1_Pfiii_param_1];
	ld.param.u64 	%rd11, [_Z30pearson_strategy5_opt_templateILi64EEvPKfS1_Pfiii_param_2];
	ld.param.u32 	%r34, [_Z30pearson_strategy5_opt_templateILi64EEvPKfS1_Pfiii_param_3];
	ld.param.u32 	%r32, [_Z30pearson_strategy5_opt_templateILi64EEvPKfS1_Pfiii_param_4];
	ld.param.u32 	%r33, [_Z30pearson_strategy5_opt_templateILi64EEvPKfS1_Pfiii_param_5];
	cvta.to.global.u64 	%rd1, %rd9;
	cvta.to.global.u64 	%rd2, %rd10;
	cvta.to.global.u64 	%rd3, %rd11;
	mov.u32 	%r1, %ctaid.x;
	setp.ge.s32 	%p2, %r1, %r34;
	@%p2 bra 	$L__BB1_32;
	mul.lo.s32 	%r35, %r33, %r1;
	cvt.s64.s32 	%rd4, %r35;
	mov.u32 	%r2, %tid.x;
	setp.ge.s32 	%p3, %r2, %r33;
	mov.f32 	%f255, 0f00000000;
	mov.f32 	%f256, %f255;
	@%p3 bra 	$L__BB1_8;
	not.b32 	%r36, %r2;
	add.s32 	%r3, %r33, %r36;
	and.b32  	%r37, %r3, 192;
	setp.eq.s32 	%p4, %r37, 192;
	mov.f32 	%f256, 0f00000000;
	mov.u32 	%r79, %r2;
	mov.f32 	%f255, %f256;
	@%p4 bra 	$L__BB1_5;
	shr.u32 	%r39, %r3, 6;
	add.s32 	%r40, %r39, 1;
	and.b32  	%r4, %r40, 3;
	mov.b32 	%r78, 0;
	mov.f32 	%f256, 0f00000000;
	mov.u32 	%r42, s;
	mov.u32 	%r79, %r2;
$L__BB1_4:
	.pragma "nounroll";
	cvt.u64.u32 	%rd12, %r79;
	add.s64 	%rd13, %rd12, %rd4;
	shl.b64 	%rd14, %rd13, 2;
	add.s64 	%rd15, %rd1, %rd14;
	ld.global.nc.f32 	%f63, [%rd15];
	shl.b32 	%r41, %r79, 2;
	add.s32 	%r43, %r42, %r41;
	st.shared.f32 	[%r43], %f63;
	add.f32 	%f255, %f255, %f63;
	fma.rn.f32 	%f256, %f63, %f63, %f256;
	add.s32 	%r79, %r79, 64;
	add.s32 	%r78, %r78, 1;
	setp.ne.s32 	%p5, %r78, %r4;
	@%p5 bra 	$L__BB1_4;
$L__BB1_5:
	setp.lt.u32 	%p6, %r3, 192;
	@%p6 bra 	$L__BB1_8;
	mov.u32 	%r45, s;
$L__BB1_7:
	cvt.u64.u32 	%rd16, %r79;
	add.s64 	%rd17, %rd16, %rd4;
	shl.b64 	%rd18, %rd17, 2;
	add.s64 	%rd19, %rd1, %rd18;
	ld.global.nc.f32 	%f64, [%rd19];
	shl.b32 	%r44, %r79, 2;
	add.s32 	%r46, %r45, %r44;
	st.shared.f32 	[%r46], %f64;
	add.f32 	%f65, %f255, %f64;
	fma.rn.f32 	%f66, %f64, %f64, %f256;
	ld.global.nc.f32 	%f67, [%rd19+256];
	st.shared.f32 	[%r46+256], %f67;
	add.f32 	%f68, %f65, %f67;
	fma.rn.f32 	%f69, %f67, %f67, %f66;
	ld.global.nc.f32 	%f70, [%rd19+512];
	st.shared.f32 	[%r46+512], %f70;
	add.f32 	%f71, %f68, %f70;
	fma.rn.f32 	%f72, %f70, %f70, %f69;
	ld.global.nc.f32 	%f73, [%rd19+768];
	st.shared.f32 	[%r46+768], %f73;
	add.f32 	%f255, %f71, %f73;
	fma.rn.f32 	%f256, %f73, %f73, %f72;
	add.s32 	%r79, %r79, 256;
	setp.lt.s32 	%p7, %r79, %r33;
	@%p7 bra 	$L__BB1_7;
$L__BB1_8:
	shl.b32 	%r47, %r33, 2;
	mov.u32 	%r48, s;
	add.s32 	%r12, %r48, %r47;
	shl.b32 	%r49, %r2, 2;
	add.s32 	%r13, %r12, %r49;
	st.shared.f32 	[%r13], %f255;
	st.shared.f32 	[%r13+256], %f256;
	bar.sync 	0;
	setp.gt.u32 	%p9, %r2, 31;
	mov.pred 	%p26, 0;
	@%p9 bra 	$L__BB1_11;
	ld.volatile.shared.f32 	%f76, [%r13+128];
	ld.volatile.shared.f32 	%f77, [%r13];
	add.f32 	%f78, %f76, %f77;
	st.volatile.shared.f32 	[%r13], %f78;
	ld.volatile.shared.f32 	%f79, [%r13+384];
	ld.volatile.shared.f32 	%f80, [%r13+256];
	add.f32 	%f81, %f79, %f80;
	st.volatile.shared.f32 	[%r13+256], %f81;
	ld.volatile.shared.f32 	%f82, [%r13+64];
	ld.volatile.shared.f32 	%f83, [%r13];
	add.f32 	%f84, %f82, %f83;
	st.volatile.shared.f32 	[%r13], %f84;
	ld.volatile.shared.f32 	%f85, [%r13+32];
	ld.volatile.shared.f32 	%f86, [%r13];
	add.f32 	%f87, %f85, %f86;
	st.volatile.shared.f32 	[%r13], %f87;
	ld.volatile.shared.f32 	%f88, [%r13+16];
	ld.volatile.shared.f32 	%f89, [%r13];
	add.f32 	%f90, %f88, %f89;
	st.volatile.shared.f32 	[%r13], %f90;
	ld.volatile.shared.f32 	%f91, [%r13+8];
	ld.volatile.shared.f32 	%f92, [%r13];
	add.f32 	%f93, %f91, %f92;
	st.volatile.shared.f32 	[%r13], %f93;
	ld.volatile.shared.f32 	%f94, [%r13+4];
	ld.volatile.shared.f32 	%f95, [%r13];
	add.f32 	%f96, %f94, %f95;
	st.volatile.shared.f32 	[%r13], %f96;
	ld.volatile.shared.f32 	%f97, [%r13+320];
	ld.volatile.shared.f32 	%f98, [%r13+256];
	add.f32 	%f99, %f97, %f98;
	st.volatile.shared.f32 	[%r13+256], %f99;
	ld.volatile.shared.f32 	%f100, [%r13+288];
	ld.volatile.shared.f32 	%f101, [%r13+256];
	add.f32 	%f102, %f100, %f101;
	st.volatile.shared.f32 	[%r13+256], %f102;
	ld.volatile.shared.f32 	%f103, [%r13+272];
	ld.volatile.shared.f32 	%f104, [%r13+256];
	add.f32 	%f105, %f103, %f104;
	st.volatile.shared.f32 	[%r13+256], %f105;
	ld.volatile.shared.f32 	%f106, [%r13+264];
	ld.volatile.shared.f32 	%f107, [%r13+256];
	add.f32 	%f108, %f106, %f107;
	st.volatile.shared.f32 	[%r13+256], %f108;
	ld.volatile.shared.f32 	%f109, [%r13+260];
	ld.volatile.shared.f32 	%f110, [%r13+256];
	add.f32 	%f111, %f109, %f110;
	st.volatile.shared.f32 	[%r13+256], %f111;
	setp.ne.s32 	%p11, %r2, 0;
	@%p11 bra 	$L__BB1_11;
	ld.shared.f32 	%f257, [%r12];
	ld.shared.f32 	%f258, [%r12+256];
	mov.pred 	%p26, -1;
$L__BB1_11:
	bar.sync 	0;
	setp.lt.s32 	%p13, %r32, 1;
	@%p13 bra 	$L__BB1_32;
	cvt.rn.f32.s32 	%f19, %r33;
	mul.f32 	%f112, %f258, %f19;
	mul.f32 	%f113, %f257, %f257;
	sub.f32 	%f20, %f112, %f113;
	mul.lo.s32 	%r14, %r32, %r1;
	not.b32 	%r51, %r2;
	add.s32 	%r15, %r33, %r51;
	shr.u32 	%r52, %r15, 6;
	add.s32 	%r53, %r52, 1;
	and.b32  	%r16, %r53, 7;
	and.b32  	%r54, %r53, 134217720;
	neg.s32 	%r17, %r54;
	add.s32 	%r57, %r49, %r48;
	add.s32 	%r18, %r57, 1024;
	mov.b32 	%r81, 0;
	cvt.u64.u32 	%rd20, %r2;
	not.pred 	%p23, %p26;
$L__BB1_13:
	setp.ge.s32 	%p14, %r2, %r33;
	mul.lo.s32 	%r58, %r81, %r33;
	cvt.s64.s32 	%rd5, %r58;
	mov.f32 	%f280, 0f00000000;
	mov.f32 	%f281, %f280;
	mov.f32 	%f282, %f280;
	@%p14 bra 	$L__BB1_25;
	setp.lt.u32 	%p15, %r15, 448;
	mov.f32 	%f282, 0f00000000;
	mov.u32 	%r85, %r2;
	mov.f32 	%f281, %f282;
	mov.f32 	%f280, %f282;
	@%p15 bra 	$L__BB1_17;
	add.s64 	%rd21, %rd20, %rd5;
	shl.b64 	%rd22, %rd21, 2;
	add.s64 	%rd23, %rd2, %rd22;
	add.s64 	%rd40, %rd23, 1024;
	mov.f32 	%f282, 0f00000000;
	mov.u32 	%r82, %r18;
	mov.u32 	%r83, %r17;
	mov.u32 	%r85, %r2;
$L__BB1_16:
	.pragma "nounroll";
	ld.shared.f32 	%f118, [%r82+-1024];
	ld.global.nc.f32 	%f119, [%rd40+-1024];
	add.f32 	%f120, %f280, %f119;
	fma.rn.f32 	%f121, %f119, %f119, %f281;
	fma.rn.f32 	%f122, %f118, %f119, %f282;
	ld.shared.f32 	%f123, [%r82+-768];
	ld.global.nc.f32 	%f124, [%rd40+-768];
	add.f32 	%f125, %f120, %f124;
	fma.rn.f32 	%f126, %f124, %f124, %f121;
	fma.rn.f32 	%f127, %f123, %f124, %f122;
	ld.shared.f32 	%f128, [%r82+-512];
	ld.global.nc.f32 	%f129, [%rd40+-512];
	add.f32 	%f130, %f125, %f129;
	fma.rn.f32 	%f131, %f129, %f129, %f126;
	fma.rn.f32 	%f132, %f128, %f129, %f127;
	ld.shared.f32 	%f133, [%r82+-256];
	ld.global.nc.f32 	%f134, [%rd40+-256];
	add.f32 	%f135, %f130, %f134;
	fma.rn.f32 	%f136, %f134, %f134, %f131;
	fma.rn.f32 	%f137, %f133, %f134, %f132;
	ld.shared.f32 	%f138, [%r82];
	ld.global.nc.f32 	%f139, [%rd40];
	add.f32 	%f140, %f135, %f139;
	fma.rn.f32 	%f141, %f139, %f139, %f136;
	fma.rn.f32 	%f142, %f138, %f139, %f137;
	ld.shared.f32 	%f143, [%r82+256];
	ld.global.nc.f32 	%f144, [%rd40+256];
	add.f32 	%f145, %f140, %f144;
	fma.rn.f32 	%f146, %f144, %f144, %f141;
	fma.rn.f32 	%f147, %f143, %f144, %f142;
	ld.shared.f32 	%f148, [%r82+512];
	ld.global.nc.f32 	%f149, [%rd40+512];
	add.f32 	%f150, %f145, %f149;
	fma.rn.f32 	%f151, %f149, %f149, %f146;
	fma.rn.f32 	%f152, %f148, %f149, %f147;
	ld.shared.f32 	%f153, [%r82+768];
	ld.global.nc.f32 	%f154, [%rd40+768];
	add.f32 	%f280, %f150, %f154;
	fma.rn.f32 	%f281, %f154, %f154, %f151;
	fma.rn.f32 	%f282, %f153, %f154, %f152;
	add.s32 	%r85, %r85, 512;
	add.s32 	%r83, %r83, 8;
	add.s32 	%r82, %r82, 2048;
	add.s64 	%rd40, %rd40, 2048;
	setp.ne.s32 	%p16, %r83, 0;
	@%p16 bra 	$L__BB1_16;
$L__BB1_17:
	setp.eq.s32 	%p17, %r16, 0;
	@%p17 bra 	$L__BB1_25;
	add.s32 	%r59, %r16, -1;
	setp.lt.u32 	%p18, %r59, 3;
	@%p18 bra 	$L__BB1_20;
	shl.b32 	%r60, %r85, 2;
	mov.u32 	%r61, s;
	add.s32 	%r62, %r61, %r60;
	ld.shared.f32 	%f156, [%r62];
	cvt.u64.u32 	%rd24, %r85;
	add.s64 	%rd25, %rd24, %rd5;
	shl.b64 	%rd26, %rd25, 2;
	add.s64 	%rd27, %rd2, %rd26;
	ld.global.nc.f32 	%f157, [%rd27];
	add.f32 	%f158, %f280, %f157;
	fma.rn.f32 	%f159, %f157, %f157, %f281;
	fma.rn.f32 	%f160, %f156, %f157, %f282;
	ld.shared.f32 	%f161, [%r62+256];
	ld.global.nc.f32 	%f162, [%rd27+256];
	add.f32 	%f163, %f158, %f162;
	fma.rn.f32 	%f164, %f162, %f162, %f159;
	fma.rn.f32 	%f165, %f161, %f162, %f160;
	ld.shared.f32 	%f166, [%r62+512];
	ld.global.nc.f32 	%f167, [%rd27+512];
	add.f32 	%f168, %f163, %f167;
	fma.rn.f32 	%f169, %f167, %f167, %f164;
	fma.rn.f32 	%f170, %f166, %f167, %f165;
	ld.shared.f32 	%f171, [%r62+768];
	ld.global.nc.f32 	%f172, [%rd27+768];
	add.f32 	%f280, %f168, %f172;
	fma.rn.f32 	%f281, %f172, %f172, %f169;
	fma.rn.f32 	%f282, %f171, %f172, %f170;
	add.s32 	%r85, %r85, 256;
$L__BB1_20:
	shr.u32 	%r63, %r15, 6;
	add.s32 	%r64, %r63, 1;
	and.b32  	%r65, %r64, 3;
	setp.eq.s32 	%p19, %r65, 0;
	@%p19 bra 	$L__BB1_25;
	and.b32  	%r66, %r15, 192;
	setp.eq.s32 	%p20, %r66, 0;
	@%p20 bra 	$L__BB1_23;
	shl.b32 	%r67, %r85, 2;
	mov.u32 	%r68, s;
	add.s32 	%r69, %r68, %r67;
	ld.shared.f32 	%f174, [%r69];
	cvt.u64.u32 	%rd28, %r85;
	add.s64 	%rd29, %rd28, %rd5;
	shl.b64 	%rd30, %rd29, 2;
	add.s64 	%rd31, %rd2, %rd30;
	ld.global.nc.f32 	%f175, [%rd31];
	add.f32 	%f176, %f280, %f175;
	fma.rn.f32 	%f177, %f175, %f175, %f281;
	fma.rn.f32 	%f178, %f174, %f175, %f282;
	ld.shared.f32 	%f179, [%r69+256];
	ld.global.nc.f32 	%f180, [%rd31+256];
	add.f32 	%f280, %f176, %f180;
	fma.rn.f32 	%f281, %f180, %f180, %f177;
	fma.rn.f32 	%f282, %f179, %f180, %f178;
	add.s32 	%r85, %r85, 128;
$L__BB1_23:
	and.b32  	%r70, %r15, 64;
	setp.ne.s32 	%p21, %r70, 0;
	@%p21 bra 	$L__BB1_25;
	shl.b32 	%r71, %r85, 2;
	mov.u32 	%r72, s;
	add.s32 	%r73, %r72, %r71;
	ld.shared.f32 	%f181, [%r73];
	cvt.u64.u32 	%rd32, %r85;
	add.s64 	%rd33, %rd32, %rd5;
	shl.b64 	%rd34, %rd33, 2;
	add.s64 	%rd35, %rd2, %rd34;
	ld.global.nc.f32 	%f182, [%rd35];
	add.f32 	%f280, %f280, %f182;
	fma.rn.f32 	%f281, %f182, %f182, %f281;
	fma.rn.f32 	%f282, %f181, %f182, %f282;
$L__BB1_25:
	setp.gt.u32 	%p22, %r2, 31;
	st.shared.f32 	[%r13], %f280;
	st.shared.f32 	[%r13+256], %f281;
	st.shared.f32 	[%r13+512], %f282;
	bar.sync 	0;
	@%p22 bra 	$L__BB1_27;
	ld.volatile.shared.f32 	%f183, [%r13+128];
	ld.volatile.shared.f32 	%f184, [%r13];
	add.f32 	%f185, %f183, %f184;
	st.volatile.shared.f32 	[%r13], %f185;
	ld.volatile.shared.f32 	%f186, [%r13+384];
	ld.volatile.shared.f32 	%f187, [%r13+256];
	add.f32 	%f188, %f186, %f187;
	st.volatile.shared.f32 	[%r13+256], %f188;
	ld.volatile.shared.f32 	%f189, [%r13+640];
	ld.volatile.shared.f32 	%f190, [%r13+512];
	add.f32 	%f191, %f189, %f190;
	st.volatile.shared.f32 	[%r13+512], %f191;
	ld.volatile.shared.f32 	%f192, [%r13+64];
	ld.volatile.shared.f32 	%f193, [%r13];
	add.f32 	%f194, %f192, %f193;
	st.volatile.shared.f32 	[%r13], %f194;
	ld.volatile.shared.f32 	%f195, [%r13+32];
	ld.volatile.shared.f32 	%f196, [%r13];
	add.f32 	%f197, %f195, %f196;
	st.volatile.shared.f32 	[%r13], %f197;
	ld.volatile.shared.f32 	%f198, [%r13+16];
	ld.volatile.shared.f32 	%f199, [%r13];
	add.f32 	%f200, %f198, %f199;
	st.volatile.shared.f32 	[%r13], %f200;
	ld.volatile.shared.f32 	%f201, [%r13+8];
	ld.volatile.shared.f32 	%f202, [%r13];
	add.f32 	%f203, %f201, %f202;
	st.volatile.shared.f32 	[%r13], %f203;
	ld.volatile.shared.f32 	%f204, [%r13+4];
	ld.volatile.shared.f32 	%f205, [%r13];
	add.f32 	%f206, %f204, %f205;
	st.volatile.shared.f32 	[%r13], %f206;
	ld.volatile.shared.f32 	%f207, [%r13+320];
	ld.volatile.shared.f32 	%f208, [%r13+256];
	add.f32 	%f209, %f207, %f208;
	st.volatile.shared.f32 	[%r13+256], %f209;
	ld.volatile.shared.f32 	%f210, [%r13+288];
	ld.volatile.shared.f32 	%f211, [%r13+256];
	add.f32 	%f212, %f210, %f211;
	st.volatile.shared.f32 	[%r13+256], %f212;
	ld.volatile.shared.f32 	%f213, [%r13+272];
	ld.volatile.shared.f32 	%f214, [%r13+256];
	add.f32 	%f215, %f213, %f214;
	st.volatile.shared.f32 	[%r13+256], %f215;
	ld.volatile.shared.f32 	%f216, [%r13+264];
	ld.volatile.shared.f32 	%f217, [%r13+256];
	add.f32 	%f218, %f216, %f217;
	st.volatile.shared.f32 	[%r13+256], %f218;
	ld.volatile.shared.f32 	%f219, [%r13+260];
	ld.volatile.shared.f32 	%f220, [%r13+256];
	add.f32 	%f221, %f219, %f220;
	st.volatile.shared.f32 	[%r13+256], %f221;
	ld.volatile.shared.f32 	%f222, [%r13+576];
	ld.volatile.shared.f32 	%f223, [%r13+512];
	add.f32 	%f224, %f222, %f223;
	st.volatile.shared.f32 	[%r13+512], %f224;
	ld.volatile.shared.f32 	%f225, [%r13+544];
	ld.volatile.shared.f32 	%f226, [%r13+512];
	add.f32 	%f227, %f225, %f226;
	st.volatile.shared.f32 	[%r13+512], %f227;
	ld.volatile.shared.f32 	%f228, [%r13+528];
	ld.volatile.shared.f32 	%f229, [%r13+512];
	add.f32 	%f230, %f228, %f229;
	st.volatile.shared.f32 	[%r13+512], %f230;
	ld.volatile.shared.f32 	%f231, [%r13+520];
	ld.volatile.shared.f32 	%f232, [%r13+512];
	add.f32 	%f233, %f231, %f232;
	st.volatile.shared.f32 	[%r13+512], %f233;
	ld.volatile.shared.f32 	%f234, [%r13+516];
	ld.volatile.shared.f32 	%f235, [%r13+512];
	add.f32 	%f236, %f234, %f235;
	st.volatile.shared.f32 	[%r13+512], %f236;
$L__BB1_27:
	@%p23 bra 	$L__BB1_31;
	ld.shared.f32 	%f57, [%r12];
	ld.shared.f32 	%f237, [%r12+256];
	mul.f32 	%f238, %f237, %f19;
	mul.f32 	%f239, %f57, %f57;
	sub.f32 	%f240, %f238, %f239;
	mul.f32 	%f241, %f20, %f240;
	sqrt.rn.f32 	%f58, %f241;
	setp.leu.f32 	%p24, %f58, 0f2B8CBCCC;
	@%p24 bra 	$L__BB1_30;
	ld.shared.f32 	%f242, [%r12+512];
	mul.f32 	%f243, %f257, %f57;
	mul.f32 	%f244, %f242, %f19;
	sub.f32 	%f245, %f244, %f243;
	div.rn.f32 	%f246, %f245, %f58;
	add.s32 	%r76, %r81, %r14;
	mul.wide.u32 	%rd38, %r76, 4;
	add.s64 	%rd39, %rd3, %rd38;
	st.global.f32 	[%rd39], %f246;
	bra.uni 	$L__BB1_31;
$L__BB1_30:
	add.s32 	%r74, %r81, %r14;
	mul.wide.u32 	%rd36, %r74, 4;
	add.s64 	%rd37, %rd3, %rd36;
	mov.b32 	%r75, 0;
	st.global.u32 	[%rd37], %r75;
$L__BB1_31:
	bar.sync 	0;
	add.s32 	%r81, %r81, 1;
	setp.ne.s32 	%p25, %r81, %r32;
	@%p25 bra 	$L__BB1_13;
$L__BB1_32:
	ret;

}
	// .globl	_Z30pearson_strategy5_opt_templateILi128EEvPKfS1_Pfiii
.visible .entry _Z30pearson_strategy5_opt_templateILi128EEvPKfS1_Pfiii(
	.param .u64 .ptr .align 1 _Z30pearson_strategy5_opt_templateILi128EEvPKfS1_Pfiii_param_0,
	.param .u64 .ptr .align 1 _Z30pearson_strategy5_opt_templateILi128EEvPKfS1_Pfiii_param_1,
	.param .u64 .ptr .align 1 _Z30pearson_strategy5_opt_templateILi128EEvPKfS1_Pfiii_param_2,
	.param .u32 _Z30pearson_strategy5_opt_templateILi128EEvPKfS1_Pfiii_param_3,
	.param .u32 _Z30pearson_strategy5_opt_templateILi128EEvPKfS1_Pfiii_param_4,
	.param .u32 _Z30pearson_strategy5_opt_templateILi128EEvPKfS1_Pfiii_param_5
)
{
	.reg .pred 	%p<29>;
	.reg .b32 	%r<88>;
	.reg .b32 	%f<298>;
	.reg .b64 	%rd<41>;

	ld.param.u64 	%rd9, [_Z30pearson_strategy5_opt_templateILi128EEvPKfS1_Pfiii_param_0];
	ld.param.u64 	%rd10, [_Z30pearson_strategy5_opt_templateILi128EEvPKfS1_Pfiii_param_1];
	ld.param.u64 	%rd11, [_Z30pearson_strategy5_opt_templateILi128EEvPKfS1_Pfiii_param_2];
	ld.param.u32 	%r34, [_Z30pearson_strategy5_opt_templateILi128EEvPKfS1_Pfiii_param_3];
	ld.param.u32 	%r32, [_Z30pearson_strategy5_opt_templateILi128EEvPKfS1_Pfiii_param_4];
	ld.param.u32 	%r33, [_Z30pearson_strategy5_opt_templateILi128EEvPKfS1_Pfiii_param_5];
	cvta.to.global.u64 	%rd1, %rd9;
	cvta.to.global.u64 	%rd2, %rd10;
	cvta.to.global.u64 	%rd3, %rd11;
	mov.u32 	%r1, %ctaid.x;
	setp.ge.s32 	%p2, %r1, %r34;
	@%p2 bra 	$L__BB2_36;
	mul.lo.s32 	%r35, %r33, %r1;
	cvt.s64.s32 	%rd4, %r35;
	mov.u32 	%r2, %tid.x;
	setp.ge.s32 	%p3, %r2, %r33;
	mov.f32 	%f270, 0f00000000;
	mov.f32 	%f271, %f270;
	@%p3 bra 	$L__BB2_8;
	not.b32 	%r36, %r2;
	add.s32 	%r3, %r33, %r36;
	and.b32  	%r37, %r3, 384;
	setp.eq.s32 	%p4, %r37, 384;
	mov.f32 	%f271, 0f00000000;
	mov.u32 	%r79, %r2;
	mov.f32 	%f270, %f271;
	@%p4 bra 	$L__BB2_5;
	shr.u32 	%r39, %r3, 7;
	add.s32 	%r40, %r39, 1;
	and.b32  	%r4, %r40, 3;
	mov.b32 	%r78, 0;
	mov.f32 	%f271, 0f00000000;
	mov.u32 	%r42, s;
	mov.u32 	%r79, %r2;
$L__BB2_4:
	.pragma "nounroll";
	cvt.u64.u32 	%rd12, %r79;
	add.s64 	%rd13, %rd12, %rd4;
	shl.b64 	%rd14, %rd13, 2;
	add.s64 	%rd15, %rd1, %rd14;
	ld.global.nc.f32 	%f63, [%rd15];
	shl.b32 	%r41, %r79, 2;
	add.s32 	%r43, %r42, %r41;
	st.shared.f32 	[%r43], %f63;
	add.f32 	%f270, %f270, %f63;
	fma.rn.f32 	%f271, %f63, %f63, %f271;
	add.s32 	%r79, %r79, 128;
	add.s32 	%r78, %r78, 1;
	setp.ne.s32 	%p5, %r78, %r4;
	@%p5 bra 	$L__BB2_4;
$L__BB2_5:
	setp.lt.u32 	%p6, %r3, 384;
	@%p6 bra 	$L__BB2_8;
	mov.u32 	%r45, s;
$L__BB2_7:
	cvt.u64.u32 	%rd16, %r79;
	add.s64 	%rd17, %rd16, %rd4;
	shl.b64 	%rd18, %rd17, 2;
	add.s64 	%rd19, %rd1, %rd18;
	ld.global.nc.f32 	%f64, [%rd19];
	shl.b32 	%r44, %r79, 2;
	add.s32 	%r46, %r45, %r44;
	st.shared.f32 	[%r46], %f64;
	add.f32 	%f65, %f270, %f64;
	fma.rn.f32 	%f66, %f64, %f64, %f271;
	ld.global.nc.f32 	%f67, [%rd19+512];
	st.shared.f32 	[%r46+512], %f67;
	add.f32 	%f68, %f65, %f67;
	fma.rn.f32 	%f69, %f67, %f67, %f66;
	ld.global.nc.f32 	%f70, [%rd19+1024];
	st.shared.f32 	[%r46+1024], %f70;
	add.f32 	%f71, %f68, %f70;
	fma.rn.f32 	%f72, %f70, %f70, %f69;
	ld.global.nc.f32 	%f73, [%rd19+1536];
	st.shared.f32 	[%r46+1536], %f73;
	add.f32 	%f270, %f71, %f73;
	fma.rn.f32 	%f271, %f73, %f73, %f72;
	add.s32 	%r79, %r79, 512;
	setp.lt.s32 	%p7, %r79, %r33;
	@%p7 bra 	$L__BB2_7;
$L__BB2_8:
	shl.b32 	%r47, %r33, 2;
	mov.u32 	%r48, s;
	add.s32 	%r12, %r48, %r47;
	shl.b32 	%r49, %r2, 2;
	add.s32 	%r13, %r12, %r49;
	st.shared.f32 	[%r13], %f270;
	st.shared.f32 	[%r13+512], %f271;
	bar.sync 	0;
	setp.gt.u32 	%p8, %r2, 63;
	@%p8 bra 	$L__BB2_10;
	ld.shared.f32 	%f74, [%r13+256];
	ld.shared.f32 	%f75, [%r13];
	add.f32 	%f76, %f74, %f75;
	st.shared.f32 	[%r13], %f76;
	ld.shared.f32 	%f77, [%r13+768];
	ld.shared.f32 	%f78, [%r13+512];
	add.f32 	%f79, %f77, %f78;
	st.shared.f32 	[%r13+512], %f79;
$L__BB2_10:
	bar.sync 	0;
	setp.gt.u32 	%p10, %r2, 31;
	mov.pred 	%p28, 0;
	@%p10 bra 	$L__BB2_13;
	ld.volatile.shared.f32 	%f82, [%r13+128];
	ld.volatile.shared.f32 	%f83, [%r13];
	add.f32 	%f84, %f82, %f83;
	st.volatile.shared.f32 	[%r13], %f84;
	ld.volatile.shared.f32 	%f85, [%r13+640];
	ld.volatile.shared.f32 	%f86, [%r13+512];
	add.f32 	%f87, %f85, %f86;
	st.volatile.shared.f32 	[%r13+512], %f87;
	ld.volatile.shared.f32 	%f88, [%r13+64];
	ld.volatile.shared.f32 	%f89, [%r13];
	add.f32 	%f90, %f88, %f89;
	st.volatile.shared.f32 	[%r13], %f90;
	ld.volatile.shared.f32 	%f91, [%r13+32];
	ld.volatile.shared.f32 	%f92, [%r13];
	add.f32 	%f93, %f91, %f92;
	st.volatile.shared.f32 	[%r13], %f93;
	ld.volatile.shared.f32 	%f94, [%r13+16];
	ld.volatile.shared.f32 	%f95, [%r13];
	add.f32 	%f96, %f94, %f95;
	st.volatile.shared.f32 	[%r13], %f96;
	ld.volatile.shared.f32 	%f97, [%r13+8];
	ld.volatile.shared.f32 	%f98, [%r13];
	add.f32 	%f99, %f97, %f98;
	st.volatile.shared.f32 	[%r13], %f99;
	ld.volatile.shared.f32 	%f100, [%r13+4];
	ld.volatile.shared.f32 	%f101, [%r13];
	add.f32 	%f102, %f100, %f101;
	st.volatile.shared.f32 	[%r13], %f102;
	ld.volatile.shared.f32 	%f103, [%r13+576];
	ld.volatile.shared.f32 	%f104, [%r13+512];
	add.f32 	%f105, %f103, %f104;
	st.volatile.shared.f32 	[%r13+512], %f105;
	ld.volatile.shared.f32 	%f106, [%r13+544];
	ld.volatile.shared.f32 	%f107, [%r13+512];
	add.f32 	%f108, %f106, %f107;
	st.volatile.shared.f32 	[%r13+512], %f108;
	ld.volatile.shared.f32 	%f109, [%r13+528];
	ld.volatile.shared.f32 	%f110, [%r13+512];
	add.f32 	%f111, %f109, %f110;
	st.volatile.shared.f32 	[%r13+512], %f111;
	ld.volatile.shared.f32 	%f112, [%r13+520];
	ld.volatile.shared.f32 	%f113, [%r13+512];
	add.f32 	%f114, %f112, %f113;
	st.volatile.shared.f32 	[%r13+512], %f114;
	ld.volatile.shared.f32 	%f115, [%r13+516];
	ld.volatile.shared.f32 	%f116, [%r13+512];
	add.f32 	%f117, %f115, %f116;
	st.volatile.shared.f32 	[%r13+512], %f117;
	setp.ne.s32 	%p12, %r2, 0;
	@%p12 bra 	$L__BB2_13;
	ld.shared.f32 	%f272, [%r12];
	ld.shared.f32 	%f273, [%r12+512];
	mov.pred 	%p28, -1;
$L__BB2_13:
	bar.sync 	0;
	setp.lt.s32 	%p14, %r32, 1;
	@%p14 bra 	$L__BB2_36;
	cvt.rn.f32.s32 	%f19, %r33;
	mul.f32 	%f118, %f273, %f19;
	mul.f32 	%f119, %f272, %f272;
	sub.f32 	%f20, %f118, %f119;
	mul.lo.s32 	%r14, %r32, %r1;
	not.b32 	%r51, %r2;
	add.s32 	%r15, %r33, %r51;
	shr.u32 	%r52, %r15, 7;
	add.s32 	%r53, %r52, 1;
	and.b32  	%r16, %r53, 7;
	and.b32  	%r54, %r53, 67108856;
	neg.s32 	%r17, %r54;
	add.s32 	%r57, %r49, %r48;
	add.s32 	%r18, %r57, 2048;
	mov.b32 	%r81, 0;
	cvt.u64.u32 	%rd20, %r2;
	not.pred 	%p25, %p28;
$L__BB2_15:
	setp.ge.s32 	%p15, %r2, %r33;
	mul.lo.s32 	%r58, %r81, %r33;
	cvt.s64.s32 	%rd5, %r58;
	mov.f32 	%f295, 0f00000000;
	mov.f32 	%f296, %f295;
	mov.f32 	%f297, %f295;
	@%p15 bra 	$L__BB2_27;
	setp.lt.u32 	%p16, %r15, 896;
	mov.f32 	%f297, 0f00000000;
	mov.u32 	%r85, %r2;
	mov.f32 	%f296, %f297;
	mov.f32 	%f295, %f297;
	@%p16 bra 	$L__BB2_19;
	add.s64 	%rd21, %rd20, %rd5;
	shl.b64 	%rd22, %rd21, 2;
	add.s64 	%rd23, %rd2, %rd22;
	add.s64 	%rd40, %rd23, 2048;
	mov.f32 	%f297, 0f00000000;
	mov.u32 	%r82, %r18;
	mov.u32 	%r83, %r17;
	mov.u32 	%r85, %r2;
$L__BB2_18:
	.pragma "nounroll";
	ld.shared.f32 	%f124, [%r82+-2048];
	ld.global.nc.f32 	%f125, [%rd40+-2048];
	add.f32 	%f126, %f295, %f125;
	fma.rn.f32 	%f127, %f125, %f125, %f296;
	fma.rn.f32 	%f128, %f124, %f125, %f297;
	ld.shared.f32 	%f129, [%r82+-1536];
	ld.global.nc.f32 	%f130, [%rd40+-1536];
	add.f32 	%f131, %f126, %f130;
	fma.rn.f32 	%f132, %f130, %f130, %f127;
	fma.rn.f32 	%f133, %f129, %f130, %f128;
	ld.shared.f32 	%f134, [%r82+-1024];
	ld.global.nc.f32 	%f135, [%rd40+-1024];
	add.f32 	%f136, %f131, %f135;
	fma.rn.f32 	%f137, %f135, %f135, %f132;
	fma.rn.f32 	%f138, %f134, %f135, %f133;
	ld.shared.f32 	%f139, [%r82+-512];
	ld.global.nc.f32 	%f140, [%rd40+-512];
	add.f32 	%f141, %f136, %f140;
	fma.rn.f32 	%f142, %f140, %f140, %f137;
	fma.rn.f32 	%f143, %f139, %f140, %f138;
	ld.shared.f32 	%f144, [%r82];
	ld.global.nc.f32 	%f145, [%rd40];
	add.f32 	%f146, %f141, %f145;
	fma.rn.f32 	%f147, %f145, %f145, %f142;
	fma.rn.f32 	%f148, %f144, %f145, %f143;
	ld.shared.f32 	%f149, [%r82+512];
	ld.global.nc.f32 	%f150, [%rd40+512];
	add.f32 	%f151, %f146, %f150;
	fma.rn.f32 	%f152, %f150, %f150, %f147;
	fma.rn.f32 	%f153, %f149, %f150, %f148;
	ld.shared.f32 	%f154, [%r82+1024];
	ld.global.nc.f32 	%f155, [%rd40+1024];
	add.f32 	%f156, %f151, %f155;
	fma.rn.f32 	%f157, %f155, %f155, %f152;
	fma.rn.f32 	%f158, %f154, %f155, %f153;
	ld.shared.f32 	%f159, [%r82+1536];
	ld.global.nc.f32 	%f160, [%rd40+1536];
	add.f32 	%f295, %f156, %f160;
	fma.rn.f32 	%f296, %f160, %f160, %f157;
	fma.rn.f32 	%f297, %f159, %f160, %f158;
	add.s32 	%r85, %r85, 1024;
	add.s32 	%r83, %r83, 8;
	add.s32 	%r82, %r82, 4096;
	add.s64 	%rd40, %rd40, 4096;
	setp.ne.s32 	%p17, %r83, 0;
	@%p17 bra 	$L__BB2_18;
$L__BB2_19:
	setp.eq.s32 	%p18, %r16, 0;
	@%p18 bra 	$L__BB2_27;
	add.s32 	%r59, %r16, -1;
	setp.lt.u32 	%p19, %r59, 3;
	@%p19 bra 	$L__BB2_22;
	shl.b32 	%r60, %r85, 2;
	mov.u32 	%r61, s;
	add.s32 	%r62, %r61, %r60;
	ld.shared.f32 	%f162, [%r62];
	cvt.u64.u32 	%rd24, %r85;
	add.s64 	%rd25, %rd24, %rd5;
	shl.b64 	%rd26, %rd25, 2;
	add.s64 	%rd27, %rd2, %rd26;
	ld.global.nc.f32 	%f163, [%rd27];
	add.f32 	%f164, %f295, %f163;
	fma.rn.f32 	%f165, %f163, %f163, %f296;
	fma.rn.f32 	%f166, %f162, %f163, %f297;
	ld.shared.f32 	%f167, [%r62+512];
	ld.global.nc.f32 	%f168, [%rd27+512];
	add.f32 	%f169, %f164, %f168;
	fma.rn.f32 	%f170, %f168, %f168, %f165;
	fma.rn.f32 	%f171, %f167, %f168, %f166;
	ld.shared.f32 	%f172, [%r62+1024];
	ld.global.nc.f32 	%f173, [%rd27+1024];
	add.f32 	%f174, %f169, %f173;
	fma.rn.f32 	%f175, %f173, %f173, %f170;
	fma.rn.f32 	%f176, %f172, %f173, %f171;
	ld.shared.f32 	%f177, [%r62+1536];
	ld.global.nc.f32 	%f178, [%rd27+1536];
	add.f32 	%f295, %f174, %f178;
	fma.rn.f32 	%f296, %f178, %f178, %f175;
	fma.rn.f32 	%f297, %f177, %f178, %f176;
	add.s32 	%r85, %r85, 512;
$L__BB2_22:
	shr.u32 	%r63, %r15, 7;
	add.s32 	%r64, %r63, 1;
	and.b32  	%r65, %r64, 3;
	setp.eq.s32 	%p20, %r65, 0;
	@%p20 bra 	$L__BB2_27;
	and.b32  	%r66, %r15, 384;
	setp.eq.s32 	%p21, %r66, 0;
	@%p21 bra 	$L__BB2_25;
	shl.b32 	%r67, %r85, 2;
	mov.u32 	%r68, s;
	add.s32 	%r69, %r68, %r67;
	ld.shared.f32 	%f180, [%r69];
	cvt.u64.u32 	%rd28, %r85;
	add.s64 	%rd29, %rd28, %rd5;
	shl.b64 	%rd30, %rd29, 2;
	add.s64 	%rd31, %rd2, %rd30;
	ld.global.nc.f32 	%f181, [%rd31];
	add.f32 	%f182, %f295, %f181;
	fma.rn.f32 	%f183, %f181, %f181, %f296;
	fma.rn.f32 	%f184, %f180, %f181, %f297;
	ld.shared.f32 	%f185, [%r69+512];
	ld.global.nc.f32 	%f186, [%rd31+512];
	add.f32 	%f295, %f182, %f186;
	fma.rn.f32 	%f296, %f186, %f186, %f183;
	fma.rn.f32 	%f297, %f185, %f186, %f184;
	add.s32 	%r85, %r85, 256;
$L__BB2_25:
	and.b32  	%r70, %r15, 128;
	setp.ne.s32 	%p22, %r70, 0;
	@%p22 bra 	$L__BB2_27;
	shl.b32 	%r71, %r85, 2;
	mov.u32 	%r72, s;
	add.s32 	%r73, %r72, %r71;
	ld.shared.f32 	%f187, [%r73];
	cvt.u64.u32 	%rd32, %r85;
	add.s64 	%rd33, %rd32, %rd5;
	shl.b64 	%rd34, %rd33, 2;
	add.s64 	%rd35, %rd2, %rd34;
	ld.global.nc.f32 	%f188, [%rd35];
	add.f32 	%f295, %f295, %f188;
	fma.rn.f32 	%f296, %f188, %f188, %f296;
	fma.rn.f32 	%f297, %f187, %f188, %f297;
$L__BB2_27:
	setp.gt.u32 	%p23, %r2, 63;
	st.shared.f32 	[%r13], %f295;
	st.shared.f32 	[%r13+512], %f296;
	st.shared.f32 	[%r13+1024], %f297;
	bar.sync 	0;
	@%p23 bra 	$L__BB2_29;
	ld.shared.f32 	%f189, [%r13+256];
	ld.shared.f32 	%f190, [%r13];
	add.f32 	%f191, %f189, %f190;
	st.shared.f32 	[%r13], %f191;
	ld.shared.f32 	%f192, [%r13+768];
	ld.shared.f32 	%f193, [%r13+512];
	add.f32 	%f194, %f192, %f193;
	st.shared.f32 	[%r13+512], %f194;
	ld.shared.f32 	%f195, [%r13+1280];
	ld.shared.f32 	%f196, [%r13+1024];
	add.f32 	%f197, %f195, %f196;
	st.shared.f32 	[%r13+1024], %f197;
$L__BB2_29:
	setp.gt.u32 	%p24, %r2, 31;
	bar.sync 	0;
	@%p24 bra 	$L__BB2_31;
	ld.volatile.shared.f32 	%f198, [%r13+128];
	ld.volatile.shared.f32 	%f199, [%r13];
	add.f32 	%f200, %f198, %f199;
	st.volatile.shared.f32 	[%r13], %f200;
	ld.volatile.shared.f32 	%f201, [%r13+640];
	ld.volatile.shared.f32 	%f202, [%r13+512];
	add.f32 	%f203, %f201, %f202;
	st.volatile.shared.f32 	[%r13+512], %f203;
	ld.volatile.shared.f32 	%f204, [%r13+1152];
	ld.volatile.shared.f32 	%f205, [%r13+1024];
	add.f32 	%f206, %f204, %f205;
	st.volatile.shared.f32 	[%r13+1024], %f206;
	ld.volatile.shared.f32 	%f207, [%r13+64];
	ld.volatile.shared.f32 	%f208, [%r13];
	add.f32 	%f209, %f207, %f208;
	st.volatile.shared.f32 	[%r13], %f209;
	ld.volatile.shared.f32 	%f210, [%r13+32];
	ld.volatile.shared.f32 	%f211, [%r13];
	add.f32 	%f212, %f210, %f211;
	st.volatile.shared.f32 	[%r13], %f212;
	ld.volatile.shared.f32 	%f213, [%r13+16];
	ld.volatile.shared.f32 	%f214, [%r13];
	add.f32 	%f215, %f213, %f214;
	st.volatile.shared.f32 	[%r13], %f215;
	ld.volatile.shared.f32 	%f216, [%r13+8];
	ld.volatile.shared.f32 	%f217, [%r13];
	add.f32 	%f218, %f216, %f217;
	st.volatile.shared.f32 	[%r13], %f218;
	ld.volatile.shared.f32 	%f219, [%r13+4];
	ld.volatile.shared.f32 	%f220, [%r13];
	add.f32 	%f221, %f219, %f220;
	st.volatile.shared.f32 	[%r13], %f221;
	ld.volatile.shared.f32 	%f222, [%r13+576];
	ld.volatile.shared.f32 	%f223, [%r13+512];
	add.f32 	%f224, %f222, %f223;
	st.volatile.shared.f32 	[%r13+512], %f224;
	ld.volatile.shared.f32 	%f225, [%r13+544];
	ld.volatile.shared.f32 	%f226, [%r13+512];
	add.f32 	%f227, %f225, %f226;
	st.volatile.shared.f32 	[%r13+512], %f227;
	ld.volatile.shared.f32 	%f228, [%r13+528];
	ld.volatile.shared.f32 	%f229, [%r13+512];
	add.f32 	%f230, %f228, %f229;
	st.volatile.shared.f32 	[%r13+512], %f230;
	ld.volatile.shared.f32 	%f231, [%r13+520];
	ld.volatile.shared.f32 	%f232, [%r13+512];
	add.f32 	%f233, %f231, %f232;
	st.volatile.shared.f32 	[%r13+512], %f233;
	ld.volatile.shared.f32 	%f234, [%r13+516];
	ld.volatile.shared.f32 	%f235, [%r13+512];
	add.f32 	%f236, %f234, %f235;
	st.volatile.shared.f32 	[%r13+512], %f236;
	ld.volatile.shared.f32 	%f237, [%r13+1088];
	ld.volatile.shared.f32 	%f238, [%r13+1024];
	add.f32 	%f239, %f237, %f238;
	st.volatile.shared.f32 	[%r13+1024], %f239;
	ld.volatile.shared.f32 	%f240, [%r13+1056];
	ld.volatile.shared.f32 	%f241, [%r13+1024];
	add.f32 	%f242, %f240, %f241;
	st.volatile.shared.f32 	[%r13+1024], %f242;
	ld.volatile.shared.f32 	%f243, [%r13+1040];
	ld.volatile.shared.f32 	%f244, [%r13+1024];
	add.f32 	%f245, %f243, %f244;
	st.volatile.shared.f32 	[%r13+1024], %f245;
	ld.volatile.shared.f32 	%f246, [%r13+1032];
	ld.volatile.shared.f32 	%f247, [%r13+1024];
	add.f32 	%f248, %f246, %f247;
	st.volatile.shared.f32 	[%r13+1024], %f248;
	ld.volatile.shared.f32 	%f249, [%r13+1028];
	ld.volatile.shared.f32 	%f250, [%r13+1024];
	add.f32 	%f251, %f249, %f250;
	st.volatile.shared.f32 	[%r13+1024], %f251;
$L__BB2_31:
	@%p25 bra 	$L__BB2_35;
	ld.shared.f32 	%f57, [%r12];
	ld.shared.f32 	%f252, [%r12+512];
	mul.f32 	%f253, %f252, %f19;
	mul.f32 	%f254, %f57, %f57;
	sub.f32 	%f255, %f253, %f254;
	mul.f32 	%f256, %f20, %f255;
	sqrt.rn.f32 	%f58, %f256;
	setp.leu.f32 	%p26, %f58, 0f2B8CBCCC;
	@%p26 bra 	$L__BB2_34;
	ld.shared.f32 	%f257, [%r12+1024];
	mul.f32 	%f258, %f272, %f57;
	mul.f32 	%f259, %f257, %f19;
	sub.f32 	%f260, %f259, %f258;
	div.rn.f32 	%f261, %f260, %f58;
	add.s32 	%r76, %r81, %r14;
	mul.wide.u32 	%rd38, %r76, 4;
	add.s64 	%rd39, %rd3, %rd38;
	st.global.f32 	[%rd39], %f261;
	bra.uni 	$L__BB2_35;
$L__BB2_34:
	add.s32 	%r74, %r81, %r14;
	mul.wide.u32 	%rd36, %r74, 4;
	add.s64 	%rd37, %rd3, %rd36;
	mov.b32 	%r75, 0;
	st.global.u32 	[%rd37], %r75;
$L__BB2_35:
	bar.sync 	0;
	add.s32 	%r81, %r81, 1;
	setp.ne.s32 	%p27, %r81, %r32;
	@%p27 bra 	$L__BB2_15;
$L__BB2_36:
	ret;

}
	// .globl	_Z30pearson_strategy5_opt_templateILi256EEvPKfS1_Pfiii
.visible .entry _Z30pearson_strategy5_opt_templateILi256EEvPKfS1_Pfiii(
	.param .u64 .ptr .align 1 _Z30pearson_strategy5_opt_templateILi256EEvPKfS1_Pfiii_param_0,
	.param .u64 .ptr .align 1 _Z30pearson_strategy5_opt_templateILi256EEvPKfS1_Pfiii_param_1,
	.param .u64 .ptr .align 1 _Z30pearson_strategy5_opt_templateILi256EEvPKfS1_Pfiii_param_2,
	.param .u32 _Z30pearson_strategy5_opt_templateILi256EEvPKfS1_Pfiii_param_3,
	.param .u32 _Z30pearson_strategy5_opt_templateILi256EEvPKfS1_Pfiii_param_4,
	.param .u32 _Z30pearson_strategy5_opt_templateILi256EEvPKfS1_Pfiii_param_5
)
{
	.reg .pred 	%p<31>;
	.reg .b32 	%r<88>;
	.reg .b32 	%f<313>;
	.reg .b64 	%rd<41>;

	ld.param.u64 	%rd9, [_Z30pearson_strategy5_opt_templateILi256EEvPKfS1_Pfiii_param_0];
	ld.param.u64 	%rd10, [_Z30pearson_strategy5_opt_templateILi256EEvPKfS1_Pfiii_param_1];
	ld.param.u64 	%rd11, [_Z30pearson_strategy5_opt_templateILi256EEvPKfS1_Pfiii_param_2];
	ld.param.u32 	%r34, [_Z30pearson_strategy5_opt_templateILi256EEvPKfS1_Pfiii_param_3];
	ld.param.u32 	%r32, [_Z30pearson_strategy5_opt_templateILi256EEvPKfS1_Pfiii_param_4];
	ld.param.u32 	%r33, [_Z30pearson_strategy5_opt_templateILi256EEvPKfS1_Pfiii_param_5];
	cvta.to.global.u64 	%rd1, %rd9;
	cvta.to.global.u64 	%rd2, %rd10;
	cvta.to.global.u64 	%rd3, %rd11;
	mov.u32 	%r1, %ctaid.x;
	setp.ge.s32 	%p2, %r1, %r34;
	@%p2 bra 	$L__BB3_40;
	mul.lo.s32 	%r35, %r33, %r1;
	cvt.s64.s32 	%rd4, %r35;
	mov.u32 	%r2, %tid.x;
	setp.ge.s32 	%p3, %r2, %r33;
	mov.f32 	%f285, 0f00000000;
	mov.f32 	%f286, %f285;
	@%p3 bra 	$L__BB3_8;
	not.b32 	%r36, %r2;
	add.s32 	%r3, %r33, %r36;
	and.b32  	%r37, %r3, 768;
	setp.eq.s32 	%p4, %r37, 768;
	mov.f32 	%f286, 0f00000000;
	mov.u32 	%r79, %r2;
	mov.f32 	%f285, %f286;
	@%p4 bra 	$L__BB3_5;
	shr.u32 	%r39, %r3, 8;
	add.s32 	%r40, %r39, 1;
	and.b32  	%r4, %r40, 3;
	mov.b32 	%r78, 0;
	mov.f32 	%f286, 0f00000000;
	mov.u32 	%r42, s;
	mov.u32 	%r79, %r2;
$L__BB3_4:
	.pragma "nounroll";
	cvt.u64.u32 	%rd12, %r79;
	add.s64 	%rd13, %rd12, %rd4;
	shl.b64 	%rd14, %rd13, 2;
	add.s64 	%rd15, %rd1, %rd14;
	ld.global.nc.f32 	%f63, [%rd15];
	shl.b32 	%r41, %r79, 2;
	add.s32 	%r43, %r42, %r41;
	st.shared.f32 	[%r43], %f63;
	add.f32 	%f285, %f285, %f63;
	fma.rn.f32 	%f286, %f63, %f63, %f286;
	add.s32 	%r79, %r79, 256;
	add.s32 	%r78, %r78, 1;
	setp.ne.s32 	%p5, %r78, %r4;
	@%p5 bra 	$L__BB3_4;
$L__BB3_5:
	setp.lt.u32 	%p6, %r3, 768;
	@%p6 bra 	$L__BB3_8;
	mov.u32 	%r45, s;
$L__BB3_7:
	cvt.u64.u32 	%rd16, %r79;
	add.s64 	%rd17, %rd16, %rd4;
	shl.b64 	%rd18, %rd17, 2;
	add.s64 	%rd19, %rd1, %rd18;
	ld.global.nc.f32 	%f64, [%rd19];
	shl.b32 	%r44, %r79, 2;
	add.s32 	%r46, %r45, %r44;
	st.shared.f32 	[%r46], %f64;
	add.f32 	%f65, %f285, %f64;
	fma.rn.f32 	%f66, %f64, %f64, %f286;
	ld.global.nc.f32 	%f67, [%rd19+1024];
	st.shared.f32 	[%r46+1024], %f67;
	add.f32 	%f68, %f65, %f67;
	fma.rn.f32 	%f69, %f67, %f67, %f66;
	ld.global.nc.f32 	%f70, [%rd19+2048];
	st.shared.f32 	[%r46+2048], %f70;
	add.f32 	%f71, %f68, %f70;
	fma.rn.f32 	%f72, %f70, %f70, %f69;
	ld.global.nc.f32 	%f73, [%rd19+3072];
	st.shared.f32 	[%r46+3072], %f73;
	add.f32 	%f285, %f71, %f73;
	fma.rn.f32 	%f286, %f73, %f73, %f72;
	add.s32 	%r79, %r79, 1024;
	setp.lt.s32 	%p7, %r79, %r33;
	@%p7 bra 	$L__BB3_7;
$L__BB3_8:
	shl.b32 	%r47, %r33, 2;
	mov.u32 	%r48, s;
	add.s32 	%r12, %r48, %r47;
	shl.b32 	%r49, %r2, 2;
	add.s32 	%r13, %r12, %r49;
	st.shared.f32 	[%r13], %f285;
	st.shared.f32 	[%r13+1024], %f286;
	bar.sync 	0;
	setp.gt.u32 	%p8, %r2, 127;
	@%p8 bra 	$L__BB3_10;
	ld.shared.f32 	%f74, [%r13+512];
	ld.shared.f32 	%f75, [%r13];
	add.f32 	%f76, %f74, %f75;
	st.shared.f32 	[%r13], %f76;
	ld.shared.f32 	%f77, [%r13+1536];
	ld.shared.f32 	%f78, [%r13+1024];
	add.f32 	%f79, %f77, %f78;
	st.shared.f32 	[%r13+1024], %f79;
$L__BB3_10:
	bar.sync 	0;
	setp.gt.u32 	%p9, %r2, 63;
	@%p9 bra 	$L__BB3_12;
	ld.shared.f32 	%f80, [%r13+256];
	ld.shared.f32 	%f81, [%r13];
	add.f32 	%f82, %f80, %f81;
	st.shared.f32 	[%r13], %f82;
	ld.shared.f32 	%f83, [%r13+1280];
	ld.shared.f32 	%f84, [%r13+1024];
	add.f32 	%f85, %f83, %f84;
	st.shared.f32 	[%r13+1024], %f85;
$L__BB3_12:
	bar.sync 	0;
	setp.gt.u32 	%p11, %r2, 31;
	mov.pred 	%p30, 0;
	@%p11 bra 	$L__BB3_15;
	ld.volatile.shared.f32 	%f88, [%r13+128];
	ld.volatile.shared.f32 	%f89, [%r13];
	add.f32 	%f90, %f88, %f89;
	st.volatile.shared.f32 	[%r13], %f90;
	ld.volatile.shared.f32 	%f91, [%r13+1152];
	ld.volatile.shared.f32 	%f92, [%r13+1024];
	add.f32 	%f93, %f91, %f92;
	st.volatile.shared.f32 	[%r13+1024], %f93;
	ld.volatile.shared.f32 	%f94, [%r13+64];
	ld.volatile.shared.f32 	%f95, [%r13];
	add.f32 	%f96, %f94, %f95;
	st.volatile.shared.f32 	[%r13], %f96;
	ld.volatile.shared.f32 	%f97, [%r13+32];
	ld.volatile.shared.f32 	%f98, [%r13];
	add.f32 	%f99, %f97, %f98;
	st.volatile.shared.f32 	[%r13], %f99;
	ld.volatile.shared.f32 	%f100, [%r13+16];
	ld.volatile.shared.f32 	%f101, [%r13];
	add.f32 	%f102, %f100, %f101;
	st.volatile.shared.f32 	[%r13], %f102;
	ld.volatile.shared.f32 	%f103, [%r13+8];
	ld.volatile.shared.f32 	%f104, [%r13];
	add.f32 	%f105, %f103, %f104;
	st.volatile.shared.f32 	[%r13], %f105;
	ld.volatile.shared.f32 	%f106, [%r13+4];
	ld.volatile.shared.f32 	%f107, [%r13];
	add.f32 	%f108, %f106, %f107;
	st.volatile.shared.f32 	[%r13], %f108;
	ld.volatile.shared.f32 	%f109, [%r13+1088];
	ld.volatile.shared.f32 	%f110, [%r13+1024];
	add.f32 	%f111, %f109, %f110;
	st.volatile.shared.f32 	[%r13+1024], %f111;
	ld.volatile.shared.f32 	%f112, [%r13+1056];
	ld.volatile.shared.f32 	%f113, [%r13+1024];
	add.f32 	%f114, %f112, %f113;
	st.volatile.shared.f32 	[%r13+1024], %f114;
	ld.volatile.shared.f32 	%f115, [%r13+1040];
	ld.volatile.shared.f32 	%f116, [%r13+1024];
	add.f32 	%f117, %f115, %f116;
	st.volatile.shared.f32 	[%r13+1024], %f117;
	ld.volatile.shared.f32 	%f118, [%r13+1032];
	ld.volatile.shared.f32 	%f119, [%r13+1024];
	add.f32 	%f120, %f118, %f119;
	st.volatile.shared.f32 	[%r13+1024], %f120;
	ld.volatile.shared.f32 	%f121, [%r13+1028];
	ld.volatile.shared.f32 	%f122, [%r13+1024];
	add.f32 	%f123, %f121, %f122;
	st.volatile.shared.f32 	[%r13+1024], %f123;
	setp.ne.s32 	%p13, %r2, 0;
	@%p13 bra 	$L__BB3_15;
	ld.shared.f32 	%f287, [%r12];
	ld.shared.f32 	%f288, [%r12+1024];
	mov.pred 	%p30, -1;
$L__BB3_15:
	bar.sync 	0;
	setp.lt.s32 	%p15, %r32, 1;
	@%p15 bra 	$L__BB3_40;
	cvt.rn.f32.s32 	%f19, %r33;
	mul.f32 	%f124, %f288, %f19;
	mul.f32 	%f125, %f287, %f287;
	sub.f32 	%f20, %f124, %f125;
	mul.lo.s32 	%r14, %r32, %r1;
	not.b32 	%r51, %r2;
	add.s32 	%r15, %r33, %r51;
	shr.u32 	%r52, %r15, 8;
	add.s32 	%r53, %r52, 1;
	and.b32  	%r16, %r53, 7;
	and.b32  	%r54, %r53, 33554424;
	neg.s32 	%r17, %r54;
	add.s32 	%r57, %r49, %r48;
	add.s32 	%r18, %r57, 4096;
	mov.b32 	%r81, 0;
	cvt.u64.u32 	%rd20, %r2;
	not.pred 	%p27, %p30;
$L__BB3_17:
	setp.ge.s32 	%p16, %r2, %r33;
	mul.lo.s32 	%r58, %r81, %r33;
	cvt.s64.s32 	%rd5, %r58;
	mov.f32 	%f310, 0f00000000;
	mov.f32 	%f311, %f310;
	mov.f32 	%f312, %f310;
	@%p16 bra 	$L__BB3_29;
	setp.lt.u32 	%p17, %r15, 1792;
	mov.f32 	%f312, 0f00000000;
	mov.u32 	%r85, %r2;
	mov.f32 	%f311, %f312;
	mov.f32 	%f310, %f312;
	@%p17 bra 	$L__BB3_21;
	add.s64 	%rd21, %rd20, %rd5;
	shl.b64 	%rd22, %rd21, 2;
	add.s64 	%rd23, %rd2, %rd22;
	add.s64 	%rd40, %rd23, 4096;
	mov.f32 	%f312, 0f00000000;
	mov.u32 	%r82, %r18;
	mov.u32 	%r83, %r17;
	mov.u32 	%r85, %r2;
$L__BB3_20:
	.pragma "nounroll";
	ld.shared.f32 	%f130, [%r82+-4096];
	ld.global.nc.f32 	%f131, [%rd40+-4096];
	add.f32 	%f132, %f310, %f131;
	fma.rn.f32 	%f133, %f131, %f131, %f311;
	fma.rn.f32 	%f134, %f130, %f131, %f312;
	ld.shared.f32 	%f135, [%r82+-3072];
	ld.global.nc.f32 	%f136, [%rd40+-3072];
	add.f32 	%f137, %f132, %f136;
	fma.rn.f32 	%f138, %f136, %f136, %f133;
	fma.rn.f32 	%f139, %f135, %f136, %f134;
	ld.shared.f32 	%f140, [%r82+-2048];
	ld.global.nc.f32 	%f141, [%rd40+-2048];
	add.f32 	%f142, %f137, %f141;
	fma.rn.f32 	%f143, %f141, %f141, %f138;
	fma.rn.f32 	%f144, %f140, %f141, %f139;
	ld.shared.f32 	%f145, [%r82+-1024];
	ld.global.nc.f32 	%f146, [%rd40+-1024];
	add.f32 	%f147, %f142, %f146;
	fma.rn.f32 	%f148, %f146, %f146, %f143;
	fma.rn.f32 	%f149, %f145, %f146, %f144;
	ld.shared.f32 	%f150, [%r82];
	ld.global.nc.f32 	%f151, [%rd40];
	add.f32 	%f152, %f147, %f151;
	fma.rn.f32 	%f153, %f151, %f151, %f148;
	fma.rn.f32 	%f154, %f150, %f151, %f149;
	ld.shared.f32 	%f155, [%r82+1024];
	ld.global.nc.f32 	%f156, [%rd40+1024];
	add.f32 	%f157, %f152, %f156;
	fma.rn.f32 	%f158, %f156, %f156, %f153;
	fma.rn.f32 	%f159, %f155, %f156, %f154;
	ld.shared.f32 	%f160, [%r82+2048];
	ld.global.nc.f32 	%f161, [%rd40+2048];
	add.f32 	%f162, %f157, %f161;
	fma.rn.f32 	%f163, %f161, %f161, %f158;
	fma.rn.f32 	%f164, %f160, %f161, %f159;
	ld.shared.f32 	%f165, [%r82+3072];
	ld.global.nc.f32 	%f166, [%rd40+3072];
	add.f32 	%f310, %f162, %f166;
	fma.rn.f32 	%f311, %f166, %f166, %f163;
	fma.rn.f32 	%f312, %f165, %f166, %f164;
	add.s32 	%r85, %r85, 2048;
	add.s32 	%r83, %r83, 8;
	add.s32 	%r82, %r82, 8192;
	add.s64 	%rd40, %rd40, 8192;
	setp.ne.s32 	%p18, %r83, 0;
	@%p18 bra 	$L__BB3_20;
$L__BB3_21:
	setp.eq.s32 	%p19, %r16, 0;
	@%p19 bra 	$L__BB3_29;
	add.s32 	%r59, %r16, -1;
	setp.lt.u32 	%p20, %r59, 3;
	@%p20 bra 	$L__BB3_24;
	shl.b32 	%r60, %r85, 2;
	mov.u32 	%r61, s;
	add.s32 	%r62, %r61, %r60;
	ld.shared.f32 	%f168, [%r62];
	cvt.u64.u32 	%rd24, %r85;
	add.s64 	%rd25, %rd24, %rd5;
	shl.b64 	%rd26, %rd25, 2;
	add.s64 	%rd27, %rd2, %rd26;
	ld.global.nc.f32 	%f169, [%rd27];
	add.f32 	%f170, %f310, %f169;
	fma.rn.f32 	%f171, %f169, %f169, %f311;
	fma.rn.f32 	%f172, %f168, %f169, %f312;
	ld.shared.f32 	%f173, [%r62+1024];
	ld.global.nc.f32 	%f174, [%rd27+1024];
	add.f32 	%f175, %f170, %f174;
	fma.rn.f32 	%f176, %f174, %f174, %f171;
	fma.rn.f32 	%f177, %f173, %f174, %f172;
	ld.shared.f32 	%f178, [%r62+2048];
	ld.global.nc.f32 	%f179, [%rd27+2048];
	add.f32 	%f180, %f175, %f179;
	fma.rn.f32 	%f181, %f179, %f179, %f176;
	fma.rn.f32 	%f182, %f178, %f179, %f177;
	ld.shared.f32 	%f183, [%r62+3072];
	ld.global.nc.f32 	%f184, [%rd27+3072];
	add.f32 	%f310, %f180, %f184;
	fma.rn.f32 	%f311, %f184, %f184, %f181;
	fma.rn.f32 	%f312, %f183, %f184, %f182;
	add.s32 	%r85, %r85, 1024;
$L__BB3_24:
	shr.u32 	%r63, %r15, 8;
	add.s32 	%r64, %r63, 1;
	and.b32  	%r65, %r64, 3;
	setp.eq.s32 	%p21, %r65, 0;
	@%p21 bra 	$L__BB3_29;
	and.b32  	%r66, %r15, 768;
	setp.eq.s32 	%p22, %r66, 0;
	@%p22 bra 	$L__BB3_27;
	shl.b32 	%r67, %r85, 2;
	mov.u32 	%r68, s;
	add.s32 	%r69, %r68, %r67;
	ld.shared.f32 	%f186, [%r69];
	cvt.u64.u32 	%rd28, %r85;
	add.s64 	%rd29, %rd28, %rd5;
	shl.b64 	%rd30, %rd29, 2;
	add.s64 	%rd31, %rd2, %rd30;
	ld.global.nc.f32 	%f187, [%rd31];
	add.f32 	%f188, %f310, %f187;
	fma.rn.f32 	%f189, %f187, %f187, %f311;
	fma.rn.f32 	%f190, %f186, %f187, %f312;
	ld.shared.f32 	%f191, [%r69+1024];
	ld.global.nc.f32 	%f192, [%rd31+1024];
	add.f32 	%f310, %f188, %f192;
	fma.rn.f32 	%f311, %f192, %f192, %f189;
	fma.rn.f32 	%f312, %f191, %f192, %f190;
	add.s32 	%r85, %r85, 512;
$L__BB3_27:
	and.b32  	%r70, %r15, 256;
	setp.ne.s32 	%p23, %r70, 0;
	@%p23 bra 	$L__BB3_29;
	shl.b32 	%r71, %r85, 2;
	mov.u32 	%r72, s;
	add.s32 	%r73, %r72, %r71;
	ld.shared.f32 	%f193, [%r73];
	cvt.u64.u32 	%rd32, %r85;
	add.s64 	%rd33, %rd32, %rd5;
	shl.b64 	%rd34, %rd33, 2;
	add.s64 	%rd35, %rd2, %rd34;
	ld.global.nc.f32 	%f194, [%rd35];
	add.f32 	%f310, %f310, %f194;
	fma.rn.f32 	%f311, %f194, %f194, %f311;
	fma.rn.f32 	%f312, %f193, %f194, %f312;
$L__BB3_29:
	setp.gt.u32 	%p24, %r2, 127;
	st.shared.f32 	[%r13], %f310;
	st.shared.f32 	[%r13+1024], %f311;
	st.shared.f32 	[%r13+2048], %f312;
	bar.sync 	0;
	@%p24 bra 	$L__BB3_31;
	ld.shared.f32 	%f195, [%r13+512];
	ld.shared.f32 	%f196, [%r13];
	add.f32 	%f197, %f195, %f196;
	st.shared.f32 	[%r13], %f197;
	ld.shared.f32 	%f198, [%r13+1536];
	ld.shared.f32 	%f199, [%r13+1024];
	add.f32 	%f200, %f198, %f199;
	st.shared.f32 	[%r13+1024], %f200;
	ld.shared.f32 	%f201, [%r13+2560];
	ld.shared.f32 	%f202, [%r13+2048];
	add.f32 	%f203, %f201, %f202;
	st.shared.f32 	[%r13+2048], %f203;
$L__BB3_31:
	setp.gt.u32 	%p25, %r2, 63;
	bar.sync 	0;
	@%p25 bra 	$L__BB3_33;
	ld.shared.f32 	%f204, [%r13+256];
	ld.shared.f32 	%f205, [%r13];
	add.f32 	%f206, %f204, %f205;
	st.shared.f32 	[%r13], %f206;
	ld.shared.f32 	%f207, [%r13+1280];
	ld.shared.f32 	%f208, [%r13+1024];
	add.f32 	%f209, %f207, %f208;
	st.shared.f32 	[%r13+1024], %f209;
	ld.shared.f32 	%f210, [%r13+2304];
	ld.shared.f32 	%f211, [%r13+2048];
	add.f32 	%f212, %f210, %f211;
	st.shared.f32 	[%r13+2048], %f212;
$L__BB3_33:
	setp.gt.u32 	%p26, %r2, 31;
	bar.sync 	0;
	@%p26 bra 	$L__BB3_35;
	ld.volatile.shared.f32 	%f213, [%r13+128];
	ld.volatile.shared.f32 	%f214, [%r13];
	add.f32 	%f215, %f213, %f214;
	st.volatile.shared.f32 	[%r13], %f215;
	ld.volatile.shared.f32 	%f216, [%r13+1152];
	ld.volatile.shared.f32 	%f217, [%r13+1024];
	add.f32 	%f218, %f216, %f217;
	st.volatile.shared.f32 	[%r13+1024], %f218;
	ld.volatile.shared.f32 	%f219, [%r13+2176];
	ld.volatile.shared.f32 	%f220, [%r13+2048];
	add.f32 	%f221, %f219, %f220;
	st.volatile.shared.f32 	[%r13+2048], %f221;
	ld.volatile.shared.f32 	%f222, [%r13+64];
	ld.volatile.shared.f32 	%f223, [%r13];
	add.f32 	%f224, %f222, %f223;
	st.volatile.shared.f32 	[%r13], %f224;
	ld.volatile.shared.f32 	%f225, [%r13+32];
	ld.volatile.shared.f32 	%f226, [%r13];
	add.f32 	%f227, %f225, %f226;
	st.volatile.shared.f32 	[%r13], %f227;
	ld.volatile.shared.f32 	%f228, [%r13+16];
	ld.volatile.shared.f32 	%f229, [%r13];
	add.f32 	%f230, %f228, %f229;
	st.volatile.shared.f32 	[%r13], %f230;
	ld.volatile.shared.f32 	%f231, [%r13+8];
	ld.volatile.shared.f32 	%f232, [%r13];
	add.f32 	%f233, %f231, %f232;
	st.volatile.shared.f32 	[%r13], %f233;
	ld.volatile.shared.f32 	%f234, [%r13+4];
	ld.volatile.shared.f32 	%f235, [%r13];
	add.f32 	%f236, %f234, %f235;
	st.volatile.shared.f32 	[%r13], %f236;
	ld.volatile.shared.f32 	%f237, [%r13+1088];
	ld.volatile.shared.f32 	%f238, [%r13+1024];
	add.f32 	%f239, %f237, %f238;
	st.volatile.shared.f32 	[%r13+1024], %f239;
	ld.volatile.shared.f32 	%f240, [%r13+1056];
	ld.volatile.shared.f32 	%f241, [%r13+1024];
	add.f32 	%f242, %f240, %f241;
	st.volatile.shared.f32 	[%r13+1024], %f242;
	ld.volatile.shared.f32 	%f243, [%r13+1040];
	ld.volatile.shared.f32 	%f244, [%r13+1024];
	add.f32 	%f245, %f243, %f244;
	st.volatile.shared.f32 	[%r13+1024], %f245;
	ld.volatile.shared.f32 	%f246, [%r13+1032];
	ld.volatile.shared.f32 	%f247, [%r13+1024];
	add.f32 	%f248, %f246, %f247;
	st.volatile.shared.f32 	[%r13+1024], %f248;
	ld.volatile.shared.f32 	%f249, [%r13+1028];
	ld.volatile.shared.f32 	%f250, [%r13+1024];
	add.f32 	%f251, %f249, %f250;
	st.volatile.shared.f32 	[%r13+1024], %f251;
	ld.volatile.shared.f32 	%f252, [%r13+2112];
	ld.volatile.shared.f32 	%f253, [%r13+2048];
	add.f32 	%f254, %f252, %f253;
	st.volatile.shared.f32 	[%r13+2048], %f254;
	ld.volatile.shared.f32 	%f255, [%r13+2080];
	ld.volatile.shared.f32 	%f256, [%r13+2048];
	add.f32 	%f257, %f255, %f256;
	st.volatile.shared.f32 	[%r13+2048], %f257;
	ld.volatile.shared.f32 	%f258, [%r13+2064];
	ld.volatile.shared.f32 	%f259, [%r13+2048];
	add.f32 	%f260, %f258, %f259;
	st.volatile.shared.f32 	[%r13+2048], %f260;
	ld.volatile.shared.f32 	%f261, [%r13+2056];
	ld.volatile.shared.f32 	%f262, [%r13+2048];
	add.f32 	%f263, %f261, %f262;
	st.volatile.shared.f32 	[%r13+2048], %f263;
	ld.volatile.shared.f32 	%f264, [%r13+2052];
	ld.volatile.shared.f32 	%f265, [%r13+2048];
	add.f32 	%f266, %f264, %f265;
	st.volatile.shared.f32 	[%r13+2048], %f266;
$L__BB3_35:
	@%p27 bra 	$L__BB3_39;
	ld.shared.f32 	%f57, [%r12];
	ld.shared.f32 	%f267, [%r12+1024];
	mul.f32 	%f268, %f267, %f19;
	mul.f32 	%f269, %f57, %f57;
	sub.f32 	%f270, %f268, %f269;
	mul.f32 	%f271, %f20, %f270;
	sqrt.rn.f32 	%f58, %f271;
	setp.leu.f32 	%p28, %f58, 0f2B8CBCCC;
	@%p28 bra 	$L__BB3_38;
	ld.shared.f32 	%f272, [%r12+2048];
	mul.f32 	%f273, %f287, %f57;
	mul.f32 	%f274, %f272, %f19;
	sub.f32 	%f275, %f274, %f273;
	div.rn.f32 	%f276, %f275, %f58;
	add.s32 	%r76, %r81, %r14;
	mul.wide.u32 	%rd38, %r76, 4;
	add.s64 	%rd39, %rd3, %rd38;
	st.global.f32 	[%rd39], %f276;
	bra.uni 	$L__BB3_39;
$L__BB3_38:
	add.s32 	%r74, %r81, %r14;
	mul.wide.u32 	%rd36, %r74, 4;
	add.s64 	%rd37, %rd3, %rd36;
	mov.b32 	%r75, 0;
	st.global.u32 	[%rd37], %r75;
$L__BB3_39:
	bar.sync 	0;
	add.s32 	%r81, %r81, 1;
	setp.ne.s32 	%p29, %r81, %r32;
	@%p29 bra 	$L__BB3_17;
$L__BB3_40:
	ret;

}
	// .globl	_Z30pearson_strategy5_opt_templateILi512EEvPKfS1_Pfiii
.visible .entry _Z30pearson_strategy5_opt_templateILi512EEvPKfS1_Pfiii(
	.param .u64 .ptr .align 1 _Z30pearson_strategy5_opt_templateILi512EEvPKfS1_Pfiii_param_0,
	.param .u64 .ptr .align 1 _Z30pearson_strategy5_opt_templateILi512EEvPKfS1_Pfiii_param_1,
	.param .u64 .ptr .align 1 _Z30pearson_strategy5_opt_templateILi512EEvPKfS1_Pfiii_param_2,
	.param .u32 _Z30pearson_strategy5_opt_templateILi512EEvPKfS1_Pfiii_param_3,
	.param .u32 _Z30pearson_strategy5_opt_templateILi512EEvPKfS1_Pfiii_param_4,
	.param .u32 _Z30pearson_strategy5_opt_templateILi512EEvPKfS1_Pfiii_param_5
)
{
	.reg .pred 	%p<33>;
	.reg .b32 	%r<88>;
	.reg .b32 	%f<328>;
	.reg .b64 	%rd<41>;

	ld.param.u64 	%rd9, [_Z30pearson_strategy5_opt_templateILi512EEvPKfS1_Pfiii_param_0];
	ld.param.u64 	%rd10, [_Z30pearson_strategy5_opt_templateILi512EEvPKfS1_Pfiii_param_1];
	ld.param.u64 	%rd11, [_Z30pearson_strategy5_opt_templateILi512EEvPKfS1_Pfiii_param_2];
	ld.param.u32 	%r34, [_Z30pearson_strategy5_opt_templateILi512EEvPKfS1_Pfiii_param_3];
	ld.param.u32 	%r32, [_Z30pearson_strategy5_opt_templateILi512EEvPKfS1_Pfiii_param_4];
	ld.param.u32 	%r33, [_Z30pearson_strategy5_opt_templateILi512EEvPKfS1_Pfiii_param_5];
	cvta.to.global.u64 	%rd1, %rd9;
	cvta.to.global.u64 	%rd2, %rd10;
	cvta.to.global.u64 	%rd3, %rd11;
	mov.u32 	%r1, %ctaid.x;
	setp.ge.s32 	%p2, %r1, %r34;
	@%p2 bra 	$L__BB4_44;
	mul.lo.s32 	%r35, %r33, %r1;
	cvt.s64.s32 	%rd4, %r35;
	mov.u32 	%r2, %tid.x;
	setp.ge.s32 	%p3, %r2, %r33;
	mov.f32 	%f300, 0f00000000;
	mov.f32 	%f301, %f300;
	@%p3 bra 	$L__BB4_8;
	not.b32 	%r36, %r2;
	add.s32 	%r3, %r33, %r36;
	and.b32  	%r37, %r3, 1536;
	setp.eq.s32 	%p4, %r37, 1536;
	mov.f32 	%f301, 0f00000000;
	mov.u32 	%r79, %r2;
	mov.f32 	%f300, %f301;
	@%p4 bra 	$L__BB4_5;
	shr.u32 	%r39, %r3, 9;
	add.s32 	%r40, %r39, 1;
	and.b32  	%r4, %r40, 3;
	mov.b32 	%r78, 0;
	mov.f32 	%f301, 0f00000000;
	mov.u32 	%r42, s;
	mov.u32 	%r79, %r2;
$L__BB4_4:
	.pragma "nounroll";
	cvt.u64.u32 	%rd12, %r79;
	add.s64 	%rd13, %rd12, %rd4;
	shl.b64 	%rd14, %rd13, 2;
	add.s64 	%rd15, %rd1, %rd14;
	ld.global.nc.f32 	%f63, [%rd15];
	shl.b32 	%r41, %r79, 2;
	add.s32 	%r43, %r42, %r41;
	st.shared.f32 	[%r43], %f63;
	add.f32 	%f300, %f300, %f63;
	fma.rn.f32 	%f301, %f63, %f63, %f301;
	add.s32 	%r79, %r79, 512;
	add.s32 	%r78, %r78, 1;
	setp.ne.s32 	%p5, %r78, %r4;
	@%p5 bra 	$L__BB4_4;
$L__BB4_5:
	setp.lt.u32 	%p6, %r3, 1536;
	@%p6 bra 	$L__BB4_8;
	mov.u32 	%r45, s;
$L__BB4_7:
	cvt.u64.u32 	%rd16, %r79;
	add.s64 	%rd17, %rd16, %rd4;
	shl.b64 	%rd18, %rd17, 2;
	add.s64 	%rd19, %rd1, %rd18;
	ld.global.nc.f32 	%f64, [%rd19];
	shl.b32 	%r44, %r79, 2;
	add.s32 	%r46, %r45, %r44;
	st.shared.f32 	[%r46], %f64;
	add.f32 	%f65, %f300, %f64;
	fma.rn.f32 	%f66, %f64, %f64, %f301;
	ld.global.nc.f32 	%f67, [%rd19+2048];
	st.shared.f32 	[%r46+2048], %f67;
	add.f32 	%f68, %f65, %f67;
	fma.rn.f32 	%f69, %f67, %f67, %f66;
	ld.global.nc.f32 	%f70, [%rd19+4096];
	st.shared.f32 	[%r46+4096], %f70;
	add.f32 	%f71, %f68, %f70;
	fma.rn.f32 	%f72, %f70, %f70, %f69;
	ld.global.nc.f32 	%f73, [%rd19+6144];
	st.shared.f32 	[%r46+6144], %f73;
	add.f32 	%f300, %f71, %f73;
	fma.rn.f32 	%f301, %f73, %f73, %f72;
	add.s32 	%r79, %r79, 2048;
	setp.lt.s32 	%p7, %r79, %r33;
	@%p7 bra 	$L__BB4_7;
$L__BB4_8:
	shl.b32 	%r47, %r33, 2;
	mov.u32 	%r48, s;
	add.s32 	%r12, %r48, %r47;
	shl.b32 	%r49, %r2, 2;
	add.s32 	%r13, %r12, %r49;
	st.shared.f32 	[%r13], %f300;
	st.shared.f32 	[%r13+2048], %f301;
	bar.sync 	0;
	setp.gt.u32 	%p8, %r2, 255;
	@%p8 bra 	$L__BB4_10;
	ld.shared.f32 	%f74, [%r13+1024];
	ld.shared.f32 	%f75, [%r13];
	add.f32 	%f76, %f74, %f75;
	st.shared.f32 	[%r13], %f76;
	ld.shared.f32 	%f77, [%r13+3072];
	ld.shared.f32 	%f78, [%r13+2048];
	add.f32 	%f79, %f77, %f78;
	st.shared.f32 	[%r13+2048], %f79;
$L__BB4_10:
	bar.sync 	0;
	setp.gt.u32 	%p9, %r2, 127;
	@%p9 bra 	$L__BB4_12;
	ld.shared.f32 	%f80, [%r13+512];
	ld.shared.f32 	%f81, [%r13];
	add.f32 	%f82, %f80, %f81;
	st.shared.f32 	[%r13], %f82;
	ld.shared.f32 	%f83, [%r13+2560];
	ld.shared.f32 	%f84, [%r13+2048];
	add.f32 	%f85, %f83, %f84;
	st.shared.f32 	[%r13+2048], %f85;
$L__BB4_12:
	bar.sync 	0;
	setp.gt.u32 	%p10, %r2, 63;
	@%p10 bra 	$L__BB4_14;
	ld.shared.f32 	%f86, [%r13+256];
	ld.shared.f32 	%f87, [%r13];
	add.f32 	%f88, %f86, %f87;
	st.shared.f32 	[%r13], %f88;
	ld.shared.f32 	%f89, [%r13+2304];
	ld.shared.f32 	%f90, [%r13+2048];
	add.f32 	%f91, %f89, %f90;
	st.shared.f32 	[%r13+2048], %f91;
$L__BB4_14:
	bar.sync 	0;
	setp.gt.u32 	%p12, %r2, 31;
	mov.pred 	%p32, 0;
	@%p12 bra 	$L__BB4_17;
	ld.volatile.shared.f32 	%f94, [%r13+128];
	ld.volatile.shared.f32 	%f95, [%r13];
	add.f32 	%f96, %f94, %f95;
	st.volatile.shared.f32 	[%r13], %f96;
	ld.volatile.shared.f32 	%f97, [%r13+2176];
	ld.volatile.shared.f32 	%f98, [%r13+2048];
	add.f32 	%f99, %f97, %f98;
	st.volatile.shared.f32 	[%r13+2048], %f99;
	ld.volatile.shared.f32 	%f100, [%r13+64];
	ld.volatile.shared.f32 	%f101, [%r13];
	add.f32 	%f102, %f100, %f101;
	st.volatile.shared.f32 	[%r13], %f102;
	ld.volatile.shared.f32 	%f103, [%r13+32];
	ld.volatile.shared.f32 	%f104, [%r13];
	add.f32 	%f105, %f103, %f104;
	st.volatile.shared.f32 	[%r13], %f105;
	ld.volatile.shared.f32 	%f106, [%r13+16];
	ld.volatile.shared.f32 	%f107, [%r13];
	add.f32 	%f108, %f106, %f107;
	st.volatile.shared.f32 	[%r13], %f108;
	ld.volatile.shared.f32 	%f109, [%r13+8];
	ld.volatile.shared.f32 	%f110, [%r13];
	add.f32 	%f111, %f109, %f110;
	st.volatile.shared.f32 	[%r13], %f111;
	ld.volatile.shared.f32 	%f112, [%r13+4];
	ld.volatile.shared.f32 	%f113, [%r13];
	add.f32 	%f114, %f112, %f113;
	st.volatile.shared.f32 	[%r13], %f114;
	ld.volatile.shared.f32 	%f115, [%r13+2112];
	ld.volatile.shared.f32 	%f116, [%r13+2048];
	add.f32 	%f117, %f115, %f116;
	st.volatile.shared.f32 	[%r13+2048], %f117;
	ld.volatile.shared.f32 	%f118, [%r13+2080];
	ld.volatile.shared.f32 	%f119, [%r13+2048];
	add.f32 	%f120, %f118, %f119;
	st.volatile.shared.f32 	[%r13+2048], %f120;
	ld.volatile.shared.f32 	%f121, [%r13+2064];
	ld.volatile.shared.f32 	%f122, [%r13+2048];
	add.f32 	%f123, %f121, %f122;
	st.volatile.shared.f32 	[%r13+2048], %f123;
	ld.volatile.shared.f32 	%f124, [%r13+2056];
	ld.volatile.shared.f32 	%f125, [%r13+2048];
	add.f32 	%f126, %f124, %f125;
	st.volatile.shared.f32 	[%r13+2048], %f126;
	ld.volatile.shared.f32 	%f127, [%r13+2052];
	ld.volatile.shared.f32 	%f128, [%r13+2048];
	add.f32 	%f129, %f127, %f128;
	st.volatile.shared.f32 	[%r13+2048], %f129;
	setp.ne.s32 	%p14, %r2, 0;
	@%p14 bra 	$L__BB4_17;
	ld.shared.f32 	%f302, [%r12];
	ld.shared.f32 	%f303, [%r12+2048];
	mov.pred 	%p32, -1;
$L__BB4_17:
	bar.sync 	0;
	setp.lt.s32 	%p16, %r32, 1;
	@%p16 bra 	$L__BB4_44;
	cvt.rn.f32.s32 	%f19, %r33;
	mul.f32 	%f130, %f303, %f19;
	mul.f32 	%f131, %f302, %f302;
	sub.f32 	%f20, %f130, %f131;
	mul.lo.s32 	%r14, %r32, %r1;
	not.b32 	%r51, %r2;
	add.s32 	%r15, %r33, %r51;
	shr.u32 	%r52, %r15, 9;
	add.s32 	%r53, %r52, 1;
	and.b32  	%r16, %r53, 7;
	and.b32  	%r54, %r53, 16777208;
	neg.s32 	%r17, %r54;
	add.s32 	%r57, %r49, %r48;
	add.s32 	%r18, %r57, 8192;
	mov.b32 	%r81, 0;
	cvt.u64.u32 	%rd20, %r2;
	not.pred 	%p29, %p32;
$L__BB4_19:
	setp.ge.s32 	%p17, %r2, %r33;
	mul.lo.s32 	%r58, %r81, %r33;
	cvt.s64.s32 	%rd5, %r58;
	mov.f32 	%f325, 0f00000000;
	mov.f32 	%f326, %f325;
	mov.f32 	%f327, %f325;
	@%p17 bra 	$L__BB4_31;
	setp.lt.u32 	%p18, %r15, 3584;
	mov.f32 	%f327, 0f00000000;
	mov.u32 	%r85, %r2;
	mov.f32 	%f326, %f327;
	mov.f32 	%f325, %f327;
	@%p18 bra 	$L__BB4_23;
	add.s64 	%rd21, %rd20, %rd5;
	shl.b64 	%rd22, %rd21, 2;
	add.s64 	%rd23, %rd2, %rd22;
	add.s64 	%rd40, %rd23, 8192;
	mov.f32 	%f327, 0f00000000;
	mov.u32 	%r82, %r18;
	mov.u32 	%r83, %r17;
	mov.u32 	%r85, %r2;
$L__BB4_22:
	.pragma "nounroll";
	ld.shared.f32 	%f136, [%r82+-8192];
	ld.global.nc.f32 	%f137, [%rd40+-8192];
	add.f32 	%f138, %f325, %f137;
	fma.rn.f32 	%f139, %f137, %f137, %f326;
	fma.rn.f32 	%f140, %f136, %f137, %f327;
	ld.shared.f32 	%f141, [%r82+-6144];
	ld.global.nc.f32 	%f142, [%rd40+-6144];
	add.f32 	%f143, %f138, %f142;
	fma.rn.f32 	%f144, %f142, %f142, %f139;
	fma.rn.f32 	%f145, %f141, %f142, %f140;
	ld.shared.f32 	%f146, [%r82+-4096];
	ld.global.nc.f32 	%f147, [%rd40+-4096];
	add.f32 	%f148, %f143, %f147;
	fma.rn.f32 	%f149, %f147, %f147, %f144;
	fma.rn.f32 	%f150, %f146, %f147, %f145;
	ld.shared.f32 	%f151, [%r82+-2048];
	ld.global.nc.f32 	%f152, [%rd40+-2048];
	add.f32 	%f153, %f148, %f152;
	fma.rn.f32 	%f154, %f152, %f152, %f149;
	fma.rn.f32 	%f155, %f151, %f152, %f150;
	ld.shared.f32 	%f156, [%r82];
	ld.global.nc.f32 	%f157, [%rd40];
	add.f32 	%f158, %f153, %f157;
	fma.rn.f32 	%f159, %f157, %f157, %f154;
	fma.rn.f32 	%f160, %f156, %f157, %f155;
	ld.shared.f32 	%f161, [%r82+2048];
	ld.global.nc.f32 	%f162, [%rd40+2048];
	add.f32 	%f163, %f158, %f162;
	fma.rn.f32 	%f164, %f162, %f162, %f159;
	fma.rn.f32 	%f165, %f161, %f162, %f160;
	ld.shared.f32 	%f166, [%r82+4096];
	ld.global.nc.f32 	%f167, [%rd40+4096];
	add.f32 	%f168, %f163, %f167;
	fma.rn.f32 	%f169, %f167, %f167, %f164;
	fma.rn.f32 	%f170, %f166, %f167, %f165;
	ld.shared.f32 	%f171, [%r82+6144];
	ld.global.nc.f32 	%f172, [%rd40+6144];
	add.f32 	%f325, %f168, %f172;
	fma.rn.f32 	%f326, %f172, %f172, %f169;
	fma.rn.f32 	%f327, %f171, %f172, %f170;
	add.s32 	%r85, %r85, 4096;
	add.s32 	%r83, %r83, 8;
	add.s32 	%r82, %r82, 16384;
	add.s64 	%rd40, %rd40, 16384;
	setp.ne.s32 	%p19, %r83, 0;
	@%p19 bra 	$L__BB4_22;
$L__BB4_23:
	setp.eq.s32 	%p20, %r16, 0;
	@%p20 bra 	$L__BB4_31;
	add.s32 	%r59, %r16, -1;
	setp.lt.u32 	%p21, %r59, 3;
	@%p21 bra 	$L__BB4_26;
	shl.b32 	%r60, %r85, 2;
	mov.u32 	%r61, s;
	add.s32 	%r62, %r61, %r60;
	ld.shared.f32 	%f174, [%r62];
	cvt.u64.u32 	%rd24, %r85;
	add.s64 	%rd25, %rd24, %rd5;
	shl.b64 	%rd26, %rd25, 2;
	add.s64 	%rd27, %rd2, %rd26;
	ld.global.nc.f32 	%f175, [%rd27];
	add.f32 	%f176, %f325, %f175;
	fma.rn.f32 	%f177, %f175, %f175, %f326;
	fma.rn.f32 	%f178, %f174, %f175, %f327;
	ld.shared.f32 	%f179, [%r62+2048];
	ld.global.nc.f32 	%f180, [%rd27+2048];
	add.f32 	%f181, %f176, %f180;
	fma.rn.f32 	%f182, %f180, %f180, %f177;
	fma.rn.f32 	%f183, %f179, %f180, %f178;
	ld.shared.f32 	%f184, [%r62+4096];
	ld.global.nc.f32 	%f185, [%rd27+4096];
	add.f32 	%f186, %f181, %f185;
	fma.rn.f32 	%f187, %f185, %f185, %f182;
	fma.rn.f32 	%f188, %f184, %f185, %f183;
	ld.shared.f32 	%f189, [%r62+6144];
	ld.global.nc.f32 	%f190, [%rd27+6144];
	add.f32 	%f325, %f186, %f190;
	fma.rn.f32 	%f326, %f190, %f190, %f187;
	fma.rn.f32 	%f327, %f189, %f190, %f188;
	add.s32 	%r85, %r85, 2048;
$L__BB4_26:
	shr.u32 	%r63, %r15, 9;
	add.s32 	%r64, %r63, 1;
	and.b32  	%r65, %r64, 3;
	setp.eq.s32 	%p22, %r65, 0;
	@%p22 bra 	$L__BB4_31;
	and.b32  	%r66, %r15, 1536;
	setp.eq.s32 	%p23, %r66, 0;
	@%p23 bra 	$L__BB4_29;
	shl.b32 	%r67, %r85, 2;
	mov.u32 	%r68, s;
	add.s32 	%r69, %r68, %r67;
	ld.shared.f32 	%f192, [%r69];
	cvt.u64.u32 	%rd28, %r85;
	add.s64 	%rd29, %rd28, %rd5;
	shl.b64 	%rd30, %rd29, 2;
	add.s64 	%rd31, %rd2, %rd30;
	ld.global.nc.f32 	%f193, [%rd31];
	add.f32 	%f194, %f325, %f193;
	fma.rn.f32 	%f195, %f193, %f193, %f326;
	fma.rn.f32 	%f196, %f192, %f193, %f327;
	ld.shared.f32 	%f197, [%r69+2048];
	ld.global.nc.f32 	%f198, [%rd31+2048];
	add.f32 	%f325, %f194, %f198;
	fma.rn.f32 	%f326, %f198, %f198, %f195;
	fma.rn.f32 	%f327, %f197, %f198, %f196;
	add.s32 	%r85, %r85, 1024;
$L__BB4_29:
	and.b32  	%r70, %r15, 512;
	setp.ne.s32 	%p24, %r70, 0;
	@%p24 bra 	$L__BB4_31;
	shl.b32 	%r71, %r85, 2;
	mov.u32 	%r72, s;
	add.s32 	%r73, %r72, %r71;
	ld.shared.f32 	%f199, [%r73];
	cvt.u64.u32 	%rd32, %r85;
	add.s64 	%rd33, %rd32, %rd5;
	shl.b64 	%rd34, %rd33, 2;
	add.s64 	%rd35, %rd2, %rd34;
	ld.global.nc.f32 	%f200, [%rd35];
	add.f32 	%f325, %f325, %f200;
	fma.rn.f32 	%f326, %f200, %f200, %f326;
	fma.rn.f32 	%f327, %f199, %f200, %f327;
$L__BB4_31:
	setp.gt.u32 	%p25, %r2, 255;
	st.shared.f32 	[%r13], %f325;
	st.shared.f32 	[%r13+2048], %f326;
	st.shared.f32 	[%r13+4096], %f327;
	bar.sync 	0;
	@%p25 bra 	$L__BB4_33;
	ld.shared.f32 	%f201, [%r13+1024];
	ld.shared.f32 	%f202, [%r13];
	add.f32 	%f203, %f201, %f202;
	st.shared.f32 	[%r13], %f203;
	ld.shared.f32 	%f204, [%r13+3072];
	ld.shared.f32 	%f205, [%r13+2048];
	add.f32 	%f206, %f204, %f205;
	st.shared.f32 	[%r13+2048], %f206;
	ld.shared.f32 	%f207, [%r13+5120];
	ld.shared.f32 	%f208, [%r13+4096];
	add.f32 	%f209, %f207, %f208;
	st.shared.f32 	[%r13+4096], %f209;
$L__BB4_33:
	setp.gt.u32 	%p26, %r2, 127;
	bar.sync 	0;
	@%p26 bra 	$L__BB4_35;
	ld.shared.f32 	%f210, [%r13+512];
	ld.shared.f32 	%f211, [%r13];
	add.f32 	%f212, %f210, %f211;
	st.shared.f32 	[%r13], %f212;
	ld.shared.f32 	%f213, [%r13+2560];
	ld.shared.f32 	%f214, [%r13+2048];
	add.f32 	%f215, %f213, %f214;
	st.shared.f32 	[%r13+2048], %f215;
	ld.shared.f32 	%f216, [%r13+4608];
	ld.shared.f32 	%f217, [%r13+4096];
	add.f32 	%f218, %f216, %f217;
	st.shared.f32 	[%r13+4096], %f218;
$L__BB4_35:
	setp.gt.u32 	%p27, %r2, 63;
	bar.sync 	0;
	@%p27 bra 	$L__BB4_37;
	ld.shared.f32 	%f219, [%r13+256];
	ld.shared.f32 	%f220, [%r13];
	add.f32 	%f221, %f219, %f220;
	st.shared.f32 	[%r13], %f221;
	ld.shared.f32 	%f222, [%r13+2304];
	ld.shared.f32 	%f223, [%r13+2048];
	add.f32 	%f224, %f222, %f223;
	st.shared.f32 	[%r13+2048], %f224;
	ld.shared.f32 	%f225, [%r13+4352];
	ld.shared.f32 	%f226, [%r13+4096];
	add.f32 	%f227, %f225, %f226;
	st.shared.f32 	[%r13+4096], %f227;
$L__BB4_37:
	setp.gt.u32 	%p28, %r2, 31;
	bar.sync 	0;
	@%p28 bra 	$L__BB4_39;
	ld.volatile.shared.f32 	%f228, [%r13+128];
	ld.volatile.shared.f32 	%f229, [%r13];
	add.f32 	%f230, %f228, %f229;
	st.volatile.shared.f32 	[%r13], %f230;
	ld.volatile.shared.f32 	%f231, [%r13+2176];
	ld.volatile.shared.f32 	%f232, [%r13+2048];
	add.f32 	%f233, %f231, %f232;
	st.volatile.shared.f32 	[%r13+2048], %f233;
	ld.volatile.shared.f32 	%f234, [%r13+4224];
	ld.volatile.shared.f32 	%f235, [%r13+4096];
	add.f32 	%f236, %f234, %f235;
	st.volatile.shared.f32 	[%r13+4096], %f236;
	ld.volatile.shared.f32 	%f237, [%r13+64];
	ld.volatile.shared.f32 	%f238, [%r13];
	add.f32 	%f239, %f237, %f238;
	st.volatile.shared.f32 	[%r13], %f239;
	ld.volatile.shared.f32 	%f240, [%r13+32];
	ld.volatile.shared.f32 	%f241, [%r13];
	add.f32 	%f242, %f240, %f241;
	st.volatile.shared.f32 	[%r13], %f242;
	ld.volatile.shared.f32 	%f243, [%r13+16];
	ld.volatile.shared.f32 	%f244, [%r13];
	add.f32 	%f245, %f243, %f244;
	st.volatile.shared.f32 	[%r13], %f245;
	ld.volatile.shared.f32 	%f246, [%r13+8];
	ld.volatile.shared.f32 	%f247, [%r13];
	add.f32 	%f248, %f246, %f247;
	st.volatile.shared.f32 	[%r13], %f248;
	ld.volatile.shared.f32 	%f249, [%r13+4];
	ld.volatile.shared.f32 	%f250, [%r13];
	add.f32 	%f251, %f249, %f250;
	st.volatile.shared.f32 	[%r13], %f251;
	ld.volatile.shared.f32 	%f252, [%r13+2112];
	ld.volatile.shared.f32 	%f253, [%r13+2048];
	add.f32 	%f254, %f252, %f253;
	st.volatile.shared.f32 	[%r13+2048], %f254;
	ld.volatile.shared.f32 	%f255, [%r13+2080];
	ld.volatile.shared.f32 	%f256, [%r13+2048];
	add.f32 	%f257, %f255, %f256;
	st.volatile.shared.f32 	[%r13+2048], %f257;
	ld.volatile.shared.f32 	%f258, [%r13+2064];
	ld.volatile.shared.f32 	%f259, [%r13+2048];
	add.f32 	%f260, %f258, %f259;
	st.volatile.shared.f32 	[%r13+2048], %f260;
	ld.volatile.shared.f32 	%f261, [%r13+2056];
	ld.volatile.shared.f32 	%f262, [%r13+2048];
	add.f32 	%f263, %f261, %f262;
	st.volatile.shared.f32 	[%r13+2048], %f263;
	ld.volatile.shared.f32 	%f264, [%r13+2052];
	ld.volatile.shared.f32 	%f265, [%r13+2048];
	add.f32 	%f266, %f264, %f265;
	st.volatile.shared.f32 	[%r13+2048], %f266;
	ld.volatile.shared.f32 	%f267, [%r13+4160];
	ld.volatile.shared.f32 	%f268, [%r13+4096];
	add.f32 	%f269, %f267, %f268;
	st.volatile.shared.f32 	[%r13+4096], %f269;
	ld.volatile.shared.f32 	%f270, [%r13+4128];
	ld.volatile.shared.f32 	%f271, [%r13+4096];
	add.f32 	%f272, %f270, %f271;
	st.volatile.shared.f32 	[%r13+4096], %f272;
	ld.volatile.shared.f32 	%f273, [%r13+4112];
	ld.volatile.shared.f32 	%f274, [%r13+4096];
	add.f32 	%f275, %f273, %f274;
	st.volatile.shared.f32 	[%r13+4096], %f275;
	ld.volatile.shared.f32 	%f276, [%r13+4104];
	ld.volatile.shared.f32 	%f277, [%r13+4096];
	add.f32 	%f278, %f276, %f277;
	st.volatile.shared.f32 	[%r13+4096], %f278;
	ld.volatile.shared.f32 	%f279, [%r13+4100];
	ld.volatile.shared.f32 	%f280, [%r13+4096];
	add.f32 	%f281, %f279, %f280;
	st.volatile.shared.f32 	[%r13+4096], %f281;
$L__BB4_39:
	@%p29 bra 	$L__BB4_43;
	ld.shared.f32 	%f57, [%r12];
	ld.shared.f32 	%f282, [%r12+2048];
	mul.f32 	%f283, %f282, %f19;
	mul.f32 	%f284, %f57, %f57;
	sub.f32 	%f285, %f283, %f284;
	mul.f32 	%f286, %f20, %f285;
	sqrt.rn.f32 	%f58, %f286;
	setp.leu.f32 	%p30, %f58, 0f2B8CBCCC;
	@%p30 bra 	$L__BB4_42;
	ld.shared.f32 	%f287, [%r12+4096];
	mul.f32 	%f288, %f302, %f57;
	mul.f32 	%f289, %f287, %f19;
	sub.f32 	%f290, %f289, %f288;
	div.rn.f32 	%f291, %f290, %f58;
	add.s32 	%r76, %r81, %r14;
	mul.wide.u32 	%rd38, %r76, 4;
	add.s64 	%rd39, %rd3, %rd38;
	st.global.f32 	[%rd39], %f291;
	bra.uni 	$L__BB4_43;
$L__BB4_42:
	add.s32 	%r74, %r81, %r14;
	mul.wide.u32 	%rd36, %r74, 4;
	add.s64 	%rd37, %rd3, %rd36;
	mov.b32 	%r75, 0;
	st.global.u32 	[%rd37], %r75;
$L__BB4_43:
	bar.sync 	0;
	add.s32 	%r81, %r81, 1;
	setp.ne.s32 	%p31, %r81, %r32;
	@%p31 bra 	$L__BB4_19;
$L__BB4_44:
	ret;

}
	// .globl	_Z30pearson_strategy5_opt_templateILi1024EEvPKfS1_Pfiii
.visible .entry _Z30pearson_strategy5_opt_templateILi1024EEvPKfS1_Pfiii(
	.param .u64 .ptr .align 1 _Z30pearson_strategy5_opt_templateILi1024EEvPKfS1_Pfiii_param_0,
	.param .u64 .ptr .align 1 _Z30pearson_strategy5_opt_templateILi1024EEvPKfS1_Pfiii_param_1,
	.param .u64 .ptr .align 1 _Z30pearson_strategy5_opt_templateILi1024EEvPKfS1_Pfiii_param_2,
	.param .u32 _Z30pearson_strategy5_opt_templateILi1024EEvPKfS1_Pfiii_param_3,
	.param .u32 _Z30pearson_strategy5_opt_templateILi1024EEvPKfS1_Pfiii_param_4,
	.param .u32 _Z30pearson_strategy5_opt_templateILi1024EEvPKfS1_Pfiii_param_5
)
{
	.reg .pred 	%p<35>;
	.reg .b32 	%r<88>;
	.reg .b32 	%f<343>;
	.reg .b64 	%rd<41>;

	ld.param.u64 	%rd9, [_Z30pearson_strategy5_opt_templateILi1024EEvPKfS1_Pfiii_param_0];
	ld.param.u64 	%rd10, [_Z30pearson_strategy5_opt_templateILi1024EEvPKfS1_Pfiii_param_1];
	ld.param.u64 	%rd11, [_Z30pearson_strategy5_opt_templateILi1024EEvPKfS1_Pfiii_param_2];
	ld.param.u32 	%r34, [_Z30pearson_strategy5_opt_templateILi1024EEvPKfS1_Pfiii_param_3];
	ld.param.u32 	%r32, [_Z30pearson_strategy5_opt_templateILi1024EEvPKfS1_Pfiii_param_4];
	ld.param.u32 	%r33, [_Z30pearson_strategy5_opt_templateILi1024EEvPKfS1_Pfiii_param_5];
	cvta.to.global.u64 	%rd1, %rd9;
	cvta.to.global.u64 	%rd2, %rd10;
	cvta.to.global.u64 	%rd3, %rd11;
	mov.u32 	%r1, %ctaid.x;
	setp.ge.s32 	%p2, %r1, %r34;
	@%p2 bra 	$L__BB5_48;
	mul.lo.s32 	%r35, %r33, %r1;
	cvt.s64.s32 	%rd4, %r35;
	mov.u32 	%r2, %tid.x;
	setp.ge.s32 	%p3, %r2, %r33;
	mov.f32 	%f315, 0f00000000;
	mov.f32 	%f316, %f315;
	@%p3 bra 	$L__BB5_8;
	not.b32 	%r36, %r2;
	add.s32 	%r3, %r33, %r36;
	and.b32  	%r37, %r3, 3072;
	setp.eq.s32 	%p4, %r37, 3072;
	mov.f32 	%f316, 0f00000000;
	mov.u32 	%r79, %r2;
	mov.f32 	%f315, %f316;
	@%p4 bra 	$L__BB5_5;
	shr.u32 	%r39, %r3, 10;
	add.s32 	%r40, %r39, 1;
	and.b32  	%r4, %r40, 3;
	mov.b32 	%r78, 0;
	mov.f32 	%f316, 0f00000000;
	mov.u32 	%r42, s;
	mov.u32 	%r79, %r2;
$L__BB5_4:
	.pragma "nounroll";
	cvt.u64.u32 	%rd12, %r79;
	add.s64 	%rd13, %rd12, %rd4;
	shl.b64 	%rd14, %rd13, 2;
	add.s64 	%rd15, %rd1, %rd14;
	ld.global.nc.f32 	%f63, [%rd15];
	shl.b32 	%r41, %r79, 2;
	add.s32 	%r43, %r42, %r41;
	st.shared.f32 	[%r43], %f63;
	add.f32 	%f315, %f315, %f63;
	fma.rn.f32 	%f316, %f63, %f63, %f316;
	add.s32 	%r79, %r79, 1024;
	add.s32 	%r78, %r78, 1;
	setp.ne.s32 	%p5, %r78, %r4;
	@%p5 bra 	$L__BB5_4;
$L__BB5_5:
	setp.lt.u32 	%p6, %r3, 3072;
	@%p6 bra 	$L__BB5_8;
	mov.u32 	%r45, s;
$L__BB5_7:
	cvt.u64.u32 	%rd16, %r79;
	add.s64 	%rd17, %rd16, %rd4;
	shl.b64 	%rd18, %rd17, 2;
	add.s64 	%rd19, %rd1, %rd18;
	ld.global.nc.f32 	%f64, [%rd19];
	shl.b32 	%r44, %r79, 2;
	add.s32 	%r46, %r45, %r44;
	st.shared.f32 	[%r46], %f64;
	add.f32 	%f65, %f315, %f64;
	fma.rn.f32 	%f66, %f64, %f64, %f316;
	ld.global.nc.f32 	%f67, [%rd19+4096];
	st.shared.f32 	[%r46+4096], %f67;
	add.f32 	%f68, %f65, %f67;
	fma.rn.f32 	%f69, %f67, %f67, %f66;
	ld.global.nc.f32 	%f70, [%rd19+8192];
	st.shared.f32 	[%r46+8192], %f70;
	add.f32 	%f71, %f68, %f70;
	fma.rn.f32 	%f72, %f70, %f70, %f69;
	ld.global.nc.f32 	%f73, [%rd19+12288];
	st.shared.f32 	[%r46+12288], %f73;
	add.f32 	%f315, %f71, %f73;
	fma.rn.f32 	%f316, %f73, %f73, %f72;
	add.s32 	%r79, %r79, 4096;
	setp.lt.s32 	%p7, %r79, %r33;
	@%p7 bra 	$L__BB5_7;
$L__BB5_8:
	shl.b32 	%r47, %r33, 2;
	mov.u32 	%r48, s;
	add.s32 	%r12, %r48, %r47;
	shl.b32 	%r49, %r2, 2;
	add.s32 	%r13, %r12, %r49;
	st.shared.f32 	[%r13], %f315;
	st.shared.f32 	[%r13+4096], %f316;
	bar.sync 	0;
	setp.gt.u32 	%p8, %r2, 511;
	@%p8 bra 	$L__BB5_10;
	ld.shared.f32 	%f74, [%r13+2048];
	ld.shared.f32 	%f75, [%r13];
	add.f32 	%f76, %f74, %f75;
	st.shared.f32 	[%r13], %f76;
	ld.shared.f32 	%f77, [%r13+6144];
	ld.shared.f32 	%f78, [%r13+4096];
	add.f32 	%f79, %f77, %f78;
	st.shared.f32 	[%r13+4096], %f79;
$L__BB5_10:
	bar.sync 	0;
	setp.gt.u32 	%p9, %r2, 255;
	@%p9 bra 	$L__BB5_12;
	ld.shared.f32 	%f80, [%r13+1024];
	ld.shared.f32 	%f81, [%r13];
	add.f32 	%f82, %f80, %f81;
	st.shared.f32 	[%r13], %f82;
	ld.shared.f32 	%f83, [%r13+5120];
	ld.shared.f32 	%f84, [%r13+4096];
	add.f32 	%f85, %f83, %f84;
	st.shared.f32 	[%r13+4096], %f85;
$L__BB5_12:
	bar.sync 	0;
	setp.gt.u32 	%p10, %r2, 127;
	@%p10 bra 	$L__BB5_14;
	ld.shared.f32 	%f86, [%r13+512];
	ld.shared.f32 	%f87, [%r13];
	add.f32 	%f88, %f86, %f87;
	st.shared.f32 	[%r13], %f88;
	ld.shared.f32 	%f89, [%r13+4608];
	ld.shared.f32 	%f90, [%r13+4096];
	add.f32 	%f91, %f89, %f90;
	st.shared.f32 	[%r13+4096], %f91;
$L__BB5_14:
	bar.sync 	0;
	setp.gt.u32 	%p11, %r2, 63;
	@%p11 bra 	$L__BB5_16;
	ld.shared.f32 	%f92, [%r13+256];
	ld.shared.f32 	%f93, [%r13];
	add.f32 	%f94, %f92, %f93;
	st.shared.f32 	[%r13], %f94;
	ld.shared.f32 	%f95, [%r13+4352];
	ld.shared.f32 	%f96, [%r13+4096];
	add.f32 	%f97, %f95, %f96;
	st.shared.f32 	[%r13+4096], %f97;
$L__BB5_16:
	bar.sync 	0;
	setp.gt.u32 	%p13, %r2, 31;
	mov.pred 	%p34, 0;
	@%p13 bra 	$L__BB5_19;
	ld.volatile.shared.f32 	%f100, [%r13+128];
	ld.volatile.shared.f32 	%f101, [%r13];
	add.f32 	%f102, %f100, %f101;
	st.volatile.shared.f32 	[%r13], %f102;
	ld.volatile.shared.f32 	%f103, [%r13+4224];
	ld.volatile.shared.f32 	%f104, [%r13+4096];
	add.f32 	%f105, %f103, %f104;
	st.volatile.shared.f32 	[%r13+4096], %f105;
	ld.volatile.shared.f32 	%f106, [%r13+64];
	ld.volatile.shared.f32 	%f107, [%r13];
	add.f32 	%f108, %f106, %f107;
	st.volatile.shared.f32 	[%r13], %f108;
	ld.volatile.shared.f32 	%f109, [%r13+32];
	ld.volatile.shared.f32 	%f110, [%r13];
	add.f32 	%f111, %f109, %f110;
	st.volatile.shared.f32 	[%r13], %f111;
	ld.volatile.shared.f32 	%f112, [%r13+16];
	ld.volatile.shared.f32 	%f113, [%r13];
	add.f32 	%f114, %f112, %f113;
	st.volatile.shared.f32 	[%r13], %f114;
	ld.volatile.shared.f32 	%f115, [%r13+8];
	ld.volatile.shared.f32 	%f116, [%r13];
	add.f32 	%f117, %f115, %f116;
	st.volatile.shared.f32 	[%r13], %f117;
	ld.volatile.shared.f32 	%f118, [%r13+4];
	ld.volatile.shared.f32 	%f119, [%r13];
	add.f32 	%f120, %f118, %f119;
	st.volatile.shared.f32 	[%r13], %f120;
	ld.volatile.shared.f32 	%f121, [%r13+4160];
	ld.volatile.shared.f32 	%f122, [%r13+4096];
	add.f32 	%f123, %f121, %f122;
	st.volatile.shared.f32 	[%r13+4096], %f123;
	ld.volatile.shared.f32 	%f124, [%r13+4128];
	ld.volatile.shared.f32 	%f125, [%r13+4096];
	add.f32 	%f126, %f124, %f125;
	st.volatile.shared.f32 	[%r13+4096], %f126;
	ld.volatile.shared.f32 	%f127, [%r13+4112];
	ld.volatile.shared.f32 	%f128, [%r13+4096];
	add.f32 	%f129, %f127, %f128;
	st.volatile.shared.f32 	[%r13+4096], %f129;
	ld.volatile.shared.f32 	%f130, [%r13+4104];
	ld.volatile.shared.f32 	%f131, [%r13+4096];
	add.f32 	%f132, %f130, %f131;
	st.volatile.shared.f32 	[%r13+4096], %f132;
	ld.volatile.shared.f32 	%f133, [%r13+4100];
	ld.volatile.shared.f32 	%f134, [%r13+4096];
	add.f32 	%f135, %f133, %f134;
	st.volatile.shared.f32 	[%r13+4096], %f135;
	setp.ne.s32 	%p15, %r2, 0;
	@%p15 bra 	$L__BB5_19;
	ld.shared.f32 	%f317, [%r12];
	ld.shared.f32 	%f318, [%r12+4096];
	mov.pred 	%p34, -1;
$L__BB5_19:
	bar.sync 	0;
	setp.lt.s32 	%p17, %r32, 1;
	@%p17 bra 	$L__BB5_48;
	cvt.rn.f32.s32 	%f19, %r33;
	mul.f32 	%f136, %f318, %f19;
	mul.f32 	%f137, %f317, %f317;
	sub.f32 	%f20, %f136, %f137;
	mul.lo.s32 	%r14, %r32, %r1;
	not.b32 	%r51, %r2;
	add.s32 	%r15, %r33, %r51;
	shr.u32 	%r52, %r15, 10;
	add.s32 	%r53, %r52, 1;
	and.b32  	%r16, %r53, 7;
	and.b32  	%r54, %r53, 8388600;
	neg.s32 	%r17, %r54;
	add.s32 	%r57, %r49, %r48;
	add.s32 	%r18, %r57, 16384;
	mov.b32 	%r81, 0;
	cvt.u64.u32 	%rd20, %r2;
	not.pred 	%p31, %p34;
$L__BB5_21:
	setp.ge.s32 	%p18, %r2, %r33;
	mul.lo.s32 	%r58, %r81, %r33;
	cvt.s64.s32 	%rd5, %r58;
	mov.f32 	%f340, 0f00000000;
	mov.f32 	%f341, %f340;
	mov.f32 	%f342, %f340;
	@%p18 bra 	$L__BB5_33;
	setp.lt.u32 	%p19, %r15, 7168;
	mov.f32 	%f342, 0f00000000;
	mov.u32 	%r85, %r2;
	mov.f32 	%f341, %f342;
	mov.f32 	%f340, %f342;
	@%p19 bra 	$L__BB5_25;
	add.s64 	%rd21, %rd20, %rd5;
	shl.b64 	%rd22, %rd21, 2;
	add.s64 	%rd23, %rd2, %rd22;
	add.s64 	%rd40, %rd23, 16384;
	mov.f32 	%f342, 0f00000000;
	mov.u32 	%r82, %r18;
	mov.u32 	%r83, %r17;
	mov.u32 	%r85, %r2;
$L__BB5_24:
	.pragma "nounroll";
	ld.shared.f32 	%f142, [%r82+-16384];
	ld.global.nc.f32 	%f143, [%rd40+-16384];
	add.f32 	%f144, %f340, %f143;
	fma.rn.f32 	%f145, %f143, %f143, %f341;
	fma.rn.f32 	%f146, %f142, %f143, %f342;
	ld.shared.f32 	%f147, [%r82+-12288];
	ld.global.nc.f32 	%f148, [%rd40+-12288];
	add.f32 	%f149, %f144, %f148;
	fma.rn.f32 	%f150, %f148, %f148, %f145;
	fma.rn.f32 	%f151, %f147, %f148, %f146;
	ld.shared.f32 	%f152, [%r82+-8192];
	ld.global.nc.f32 	%f153, [%rd40+-8192];
	add.f32 	%f154, %f149, %f153;
	fma.rn.f32 	%f155, %f153, %f153, %f150;
	fma.rn.f32 	%f156, %f152, %f153, %f151;
	ld.shared.f32 	%f157, [%r82+-4096];
	ld.global.nc.f32 	%f158, [%rd40+-4096];
	add.f32 	%f159, %f154, %f158;
	fma.rn.f32 	%f160, %f158, %f158, %f155;
	fma.rn.f32 	%f161, %f157, %f158, %f156;
	ld.shared.f32 	%f162, [%r82];
	ld.global.nc.f32 	%f163, [%rd40];
	add.f32 	%f164, %f159, %f163;
	fma.rn.f32 	%f165, %f163, %f163, %f160;
	fma.rn.f32 	%f166, %f162, %f163, %f161;
	ld.shared.f32 	%f167, [%r82+4096];
	ld.global.nc.f32 	%f168, [%rd40+4096];
	add.f32 	%f169, %f164, %f168;
	fma.rn.f32 	%f170, %f168, %f168, %f165;
	fma.rn.f32 	%f171, %f167, %f168, %f166;
	ld.shared.f32 	%f172, [%r82+8192];
	ld.global.nc.f32 	%f173, [%rd40+8192];
	add.f32 	%f174, %f169, %f173;
	fma.rn.f32 	%f175, %f173, %f173, %f170;
	fma.rn.f32 	%f176, %f172, %f173, %f171;
	ld.shared.f32 	%f177, [%r82+12288];
	ld.global.nc.f32 	%f178, [%rd40+12288];
	add.f32 	%f340, %f174, %f178;
	fma.rn.f32 	%f341, %f178, %f178, %f175;
	fma.rn.f32 	%f342, %f177, %f178, %f176;
	add.s32 	%r85, %r85, 8192;
	add.s32 	%r83, %r83, 8;
	add.s32 	%r82, %r82, 32768;
	add.s64 	%rd40, %rd40, 32768;
	setp.ne.s32 	%p20, %r83, 0;
	@%p20 bra 	$L__BB5_24;
$L__BB5_25:
	setp.eq.s32 	%p21, %r16, 0;
	@%p21 bra 	$L__BB5_33;
	add.s32 	%r59, %r16, -1;
	setp.lt.u32 	%p22, %r59, 3;
	@%p22 bra 	$L__BB5_28;
	shl.b32 	%r60, %r85, 2;
	mov.u32 	%r61, s;
	add.s32 	%r62, %r61, %r60;
	ld.shared.f32 	%f180, [%r62];
	cvt.u64.u32 	%rd24, %r85;
	add.s64 	%rd25, %rd24, %rd5;
	shl.b64 	%rd26, %rd25, 2;
	add.s64 	%rd27, %rd2, %rd26;
	ld.global.nc.f32 	%f181, [%rd27];
	add.f32 	%f182, %f340, %f181;
	fma.rn.f32 	%f183, %f181, %f181, %f341;
	fma.rn.f32 	%f184, %f180, %f181, %f342;
	ld.shared.f32 	%f185, [%r62+4096];
	ld.global.nc.f32 	%f186, [%rd27+4096];
	add.f32 	%f187, %f182, %f186;
	fma.rn.f32 	%f188, %f186, %f186, %f183;
	fma.rn.f32 	%f189, %f185, %f186, %f184;
	ld.shared.f32 	%f190, [%r62+8192];
	ld.global.nc.f32 	%f191, [%rd27+8192];
	add.f32 	%f192, %f187, %f191;
	fma.rn.f32 	%f193, %f191, %f191, %f188;
	fma.rn.f32 	%f194, %f190, %f191, %f189;
	ld.shared.f32 	%f195, [%r62+12288];
	ld.global.nc.f32 	%f196, [%rd27+12288];
	add.f32 	%f340, %f192, %f196;
	fma.rn.f32 	%f341, %f196, %f196, %f193;
	fma.rn.f32 	%f342, %f195, %f196, %f194;
	add.s32 	%r85, %r85, 4096;
$L__BB5_28:
	shr.u32 	%r63, %r15, 10;
	add.s32 	%r64, %r63, 1;
	and.b32  	%r65, %r64, 3;
	setp.eq.s32 	%p23, %r65, 0;
	@%p23 bra 	$L__BB5_33;
	and.b32  	%r66, %r15, 3072;
	setp.eq.s32 	%p24, %r66, 0;
	@%p24 bra 	$L__BB5_31;
	shl.b32 	%r67, %r85, 2;
	mov.u32 	%r68, s;
	add.s32 	%r69, %r68, %r67;
	ld.shared.f32 	%f198, [%r69];
	cvt.u64.u32 	%rd28, %r85;
	add.s64 	%rd29, %rd28, %rd5;
	shl.b64 	%rd30, %rd29, 2;
	add.s64 	%rd31, %rd2, %rd30;
	ld.global.nc.f32 	%f199, [%rd31];
	add.f32 	%f200, %f340, %f199;
	fma.rn.f32 	%f201, %f199, %f199, %f341;
	fma.rn.f32 	%f202, %f198, %f199, %f342;
	ld.shared.f32 	%f203, [%r69+4096];
	ld.global.nc.f32 	%f204, [%rd31+4096];
	add.f32 	%f340, %f200, %f204;
	fma.rn.f32 	%f341, %f204, %f204, %f201;
	fma.rn.f32 	%f342, %f203, %f204, %f202;
	add.s32 	%r85, %r85, 2048;
$L__BB5_31:
	and.b32  	%r70, %r15, 1024;
	setp.ne.s32 	%p25, %r70, 0;
	@%p25 bra 	$L__BB5_33;
	shl.b32 	%r71, %r85, 2;
	mov.u32 	%r72, s;
	add.s32 	%r73, %r72, %r71;
	ld.shared.f32 	%f205, [%r73];
	cvt.u64.u32 	%rd32, %r85;
	add.s64 	%rd33, %rd32, %rd5;
	shl.b64 	%rd34, %rd33, 2;
	add.s64 	%rd35, %rd2, %rd34;
	ld.global.nc.f32 	%f206, [%rd35];
	add.f32 	%f340, %f340, %f206;
	fma.rn.f32 	%f341, %f206, %f206, %f341;
	fma.rn.f32 	%f342, %f205, %f206, %f342;
$L__BB5_33:
	setp.gt.u32 	%p26, %r2, 511;
	st.shared.f32 	[%r13], %f340;
	st.shared.f32 	[%r13+4096], %f341;
	st.shared.f32 	[%r13+8192], %f342;
	bar.sync 	0;
	@%p26 bra 	$L__BB5_35;
	ld.shared.f32 	%f207, [%r13+2048];
	ld.shared.f32 	%f208, [%r13];
	add.f32 	%f209, %f207, %f208;
	st.shared.f32 	[%r13], %f209;
	ld.shared.f32 	%f210, [%r13+6144];
	ld.shared.f32 	%f211, [%r13+4096];
	add.f32 	%f212, %f210, %f211;
	st.shared.f32 	[%r13+4096], %f212;
	ld.shared.f32 	%f213, [%r13+10240];
	ld.shared.f32 	%f214, [%r13+8192];
	add.f32 	%f215, %f213, %f214;
	st.shared.f32 	[%r13+8192], %f215;
$L__BB5_35:
	setp.gt.u32 	%p27, %r2, 255;
	bar.sync 	0;
	@%p27 bra 	$L__BB5_37;
	ld.shared.f32 	%f216, [%r13+1024];
	ld.shared.f32 	%f217, [%r13];
	add.f32 	%f218, %f216, %f217;
	st.shared.f32 	[%r13], %f218;
	ld.shared.f32 	%f219, [%r13+5120];
	ld.shared.f32 	%f220, [%r13+4096];
	add.f32 	%f221, %f219, %f220;
	st.shared.f32 	[%r13+4096], %f221;
	ld.shared.f32 	%f222, [%r13+9216];
	ld.shared.f32 	%f223, [%r13+8192];
	add.f32 	%f224, %f222, %f223;
	st.shared.f32 	[%r13+8192], %f224;
$L__BB5_37:
	setp.gt.u32 	%p28, %r2, 127;
	bar.sync 	0;
	@%p28 bra 	$L__BB5_39;
	ld.shared.f32 	%f225, [%r13+512];
	ld.shared.f32 	%f226, [%r13];
	add.f32 	%f227, %f225, %f226;
	st.shared.f32 	[%r13], %f227;
	ld.shared.f32 	%f228, [%r13+4608];
	ld.shared.f32 	%f229, [%r13+4096];
	add.f32 	%f230, %f228, %f229;
	st.shared.f32 	[%r13+4096], %f230;
	ld.shared.f32 	%f231, [%r13+8704];
	ld.shared.f32 	%f232, [%r13+8192];
	add.f32 	%f233, %f231, %f232;
	st.shared.f32 	[%r13+8192], %f233;
$L__BB5_39:
	setp.gt.u32 	%p29, %r2, 63;
	bar.sync 	0;
	@%p29 bra 	$L__BB5_41;
	ld.shared.f32 	%f234, [%r13+256];
	ld.shared.f32 	%f235, [%r13];
	add.f32 	%f236, %f234, %f235;
	st.shared.f32 	[%r13], %f236;
	ld.shared.f32 	%f237, [%r13+4352];
	ld.shared.f32 	%f238, [%r13+4096];
	add.f32 	%f239, %f237, %f238;
	st.shared.f32 	[%r13+4096], %f239;
	ld.shared.f32 	%f240, [%r13+8448];
	ld.shared.f32 	%f241, [%r13+8192];
	add.f32 	%f242, %f240, %f241;
	st.shared.f32 	[%r13+8192], %f242;
$L__BB5_41:
	setp.gt.u32 	%p30, %r2, 31;
	bar.sync 	0;
	@%p30 bra 	$L__BB5_43;
	ld.volatile.shared.f32 	%f243, [%r13+128];
	ld.volatile.shared.f32 	%f244, [%r13];
	add.f32 	%f245, %f243, %f244;
	st.volatile.shared.f32 	[%r13], %f245;
	ld.volatile.shared.f32 	%f246, [%r13+4224];
	ld.volatile.shared.f32 	%f247, [%r13+4096];
	add.f32 	%f248, %f246, %f247;
	st.volatile.shared.f32 	[%r13+4096], %f248;
	ld.volatile.shared.f32 	%f249, [%r13+8320];
	ld.volatile.shared.f32 	%f250, [%r13+8192];
	add.f32 	%f251, %f249, %f250;
	st.volatile.shared.f32 	[%r13+8192], %f251;
	ld.volatile.shared.f32 	%f252, [%r13+64];
	ld.volatile.shared.f32 	%f253, [%r13];
	add.f32 	%f254, %f252, %f253;
	st.volatile.shared.f32 	[%r13], %f254;
	ld.volatile.shared.f32 	%f255, [%r13+32];
	ld.volatile.shared.f32 	%f256, [%r13];
	add.f32 	%f257, %f255, %f256;
	st.volatile.shared.f32 	[%r13], %f257;
	ld.volatile.shared.f32 	%f258, [%r13+16];
	ld.volatile.shared.f32 	%f259, [%r13];
	add.f32 	%f260, %f258, %f259;
	st.volatile.shared.f32 	[%r13], %f260;
	ld.volatile.shared.f32 	%f261, [%r13+8];
	ld.volatile.shared.f32 	%f262, [%r13];
	add.f32 	%f263, %f261, %f262;
	st.volatile.shared.f32 	[%r13], %f263;
	ld.volatile.shared.f32 	%f264, [%r13+4];
	ld.volatile.shared.f32 	%f265, [%r13];
	add.f32 	%f266, %f264, %f265;
	st.volatile.shared.f32 	[%r13], %f266;
	ld.volatile.shared.f32 	%f267, [%r13+4160];
	ld.volatile.shared.f32 	%f268, [%r13+4096];
	add.f32 	%f269, %f267, %f268;
	st.volatile.shared.f32 	[%r13+4096], %f269;
	ld.volatile.shared.f32 	%f270, [%r13+4128];
	ld.volatile.shared.f32 	%f271, [%r13+4096];
	add.f32 	%f272, %f270, %f271;
	st.volatile.shared.f32 	[%r13+4096], %f272;
	ld.volatile.shared.f32 	%f273, [%r13+4112];
	ld.volatile.shared.f32 	%f274, [%r13+4096];
	add.f32 	%f275, %f273, %f274;
	st.volatile.shared.f32 	[%r13+4096], %f275;
	ld.volatile.shared.f32 	%f276, [%r13+4104];
	ld.volatile.shared.f32 	%f277, [%r13+4096];
	add.f32 	%f278, %f276, %f277;
	st.volatile.shared.f32 	[%r13+4096], %f278;
	ld.volatile.shared.f32 	%f279, [%r13+4100];
	ld.volatile.shared.f32 	%f280, [%r13+4096];
	add.f32 	%f281, %f279, %f280;
	st.volatile.shared.f32 	[%r13+4096], %f281;
	ld.volatile.shared.f32 	%f282, [%r13+8256];
	ld.volatile.shared.f32 	%f283, [%r13+8192];
	add.f32 	%f284, %f282, %f283;
	st.volatile.shared.f32 	[%r13+8192], %f284;
	ld.volatile.shared.f32 	%f285, [%r13+8224];
	ld.volatile.shared.f32 	%f286, [%r13+8192];
	add.f32 	%f287, %f285, %f286;
	st.volatile.shared.f32 	[%r13+8192], %f287;
	ld.volatile.shared.f32 	%f288, [%r13+8208];
	ld.volatile.shared.f32 	%f289, [%r13+8192];
	add.f32 	%f290, %f288, %f289;
	st.volatile.shared.f32 	[%r13+8192], %f290;
	ld.volatile.shared.f32 	%f291, [%r13+8200];
	ld.volatile.shared.f32 	%f292, [%r13+8192];
	add.f32 	%f293, %f291, %f292;
	st.volatile.shared.f32 	[%r13+8192], %f293;
	ld.volatile.shared.f32 	%f294, [%r13+8196];
	ld.volatile.shared.f32 	%f295, [%r13+8192];
	add.f32 	%f296, %f294, %f295;
	st.volatile.shared.f32 	[%r13+8192], %f296;
$L__BB5_43:
	@%p31 bra 	$L__BB5_47;
	ld.shared.f32 	%f57, [%r12];
	ld.shared.f32 	%f297, [%r12+4096];
	mul.f32 	%f298, %f297, %f19;
	mul.f32 	%f299, %f57, %f57;
	sub.f32 	%f300, %f298, %f299;
	mul.f32 	%f301, %f20, %f300;
	sqrt.rn.f32 	%f58, %f301;
	setp.leu.f32 	%p32, %f58, 0f2B8CBCCC;
	@%p32 bra 	$L__BB5_46;
	ld.shared.f32 	%f302, [%r12+8192];
	mul.f32 	%f303, %f317, %f57;
	mul.f32 	%f304, %f302, %f19;
	sub.f32 	%f305, %f304, %f303;
	div.rn.f32 	%f306, %f305, %f58;
	add.s32 	%r76, %r81, %r14;
	mul.wide.u32 	%rd38, %r76, 4;
	add.s64 	%rd39, %rd3, %rd38;
	st.global.f32 	[%rd39], %f306;
	bra.uni 	$L__BB5_47;
$L__BB5_46:
	add.s32 	%r74, %r81, %r14;
	mul.wide.u32 	%rd36, %r74, 4;
	add.s64 	%rd37, %rd3, %rd36;
	mov.b32 	%r75, 0;
	st.global.u32 	[%rd37], %r75;
$L__BB5_47:
	bar.sync 	0;
	add.s32 	%r81, %r81, 1;
	setp.ne.s32 	%p33, %r81, %r32;
	@%p33 bra 	$L__BB5_21;
$L__BB5_48:
	ret;

}


// ===== COMPILED SASS (sm_100) =====

	.target	sm_100

	.elftype	@"ET_EXEC"


//--------------------- .note.nv.tkinfo           --------------------------
	.section	.note.nv.tkinfo,"",@"SHT_NOTE"
	.sectionflags	@"SHF_NOTE_NV_TKINFO"
	.tkinfo
        /*0018*/ 	.word	0x00000002
        /*0030*/ 	.string	""
        /*0030*/ 	.string	"ptxas"
        /*0030*/ 	.string	"Cuda compilation tools, release 13.0, V13.0.88"
        /*0030*/ 	.string	"Build cuda_13.0.r13.0/compiler.36424714_0"
        /*0030*/ 	.string	"-arch sm_100 -m 64 "



//--------------------- .note.nv.cuinfo           --------------------------
	.section	.note.nv.cuinfo,"",@"SHT_NOTE"
	.sectionflags	@"SHF_NOTE_NV_CUINFO"
        /*0018*/ 	.short	0x0002
        /*001a*/ 	.short	0x0064
        /*001c*/ 	.short	0x0082
	.zero		2


//--------------------- .nv.info                  --------------------------
	.section	.nv.info,"",@"SHT_CUDA_INFO"
	.align	4


	//----- nvinfo : EIATTR_REGCOUNT
	.align		4
        /*0000*/ 	.byte	0x04, 0x2f
        /*0002*/ 	.short	(.L_1 - .L_0)
	.align		4
.L_0:
        /*0004*/ 	.word	index@(_Z30pearson_strategy5_opt_templateILi32EEvPKfS1_Pfiii)
        /*0008*/ 	.word	0x00000020


	//----- nvinfo : EIATTR_FRAME_SIZE
	.align		4
.L_1:
        /*000c*/ 	.byte	0x04, 0x11
        /*000e*/ 	.short	(.L_3 - .L_2)
	.align		4
.L_2:
        /*0010*/ 	.word	index@($__internal_11_$__cuda_sm3x_div_rn_noftz_f32_slowpath)
        /*0014*/ 	.word	0x00000000


	//----- nvinfo : EIATTR_FRAME_SIZE
	.align		4
.L_3:
        /*0018*/ 	.byte	0x04, 0x11
        /*001a*/ 	.short	(.L_5 - .L_4)
	.align		4
.L_4:
        /*001c*/ 	.word	index@($__internal_10_$__cuda_sm20_sqrt_rn_f32_slowpath)
        /*0020*/ 	.word	0x00000000


	//----- nvinfo : EIATTR_FRAME_SIZE
	.align		4
.L_5:
        /*0024*/ 	.byte	0x04, 0x11
        /*0026*/ 	.short	(.L_7 - .L_6)
	.align		4
.L_6:
        /*0028*/ 	.word	index@(_Z30pearson_strategy5_opt_templateILi32EEvPKfS1_Pfiii)
        /*002c*/ 	.word	0x00000000


	//----- nvinfo : EIATTR_REGCOUNT
	.align		4
.L_7:
        /*0030*/ 	.byte	0x04, 0x2f
        /*0032*/ 	.short	(.L_9 - .L_8)
	.align		4
.L_8:
        /*0034*/ 	.word	index@(_Z30pearson_strategy5_opt_templateILi64EEvPKfS1_Pfiii)
        /*0038*/ 	.word	0x00000020


	//----- nvinfo : EIATTR_FRAME_SIZE
	.align		4
.L_9:
        /*003c*/ 	.byte	0x04, 0x11
        /*003e*/ 	.short	(.L_11 - .L_10)
	.align		4
.L_10:
        /*0040*/ 	.word	index@($__internal_9_$__cuda_sm3x_div_rn_noftz_f32_slowpath)
        /*0044*/ 	.word	0x00000000


	//----- nvinfo : EIATTR_FRAME_SIZE
	.align		4
.L_11:
        /*0048*/ 	.byte	0x04, 0x11
        /*004a*/ 	.short	(.L_13 - .L_12)
	.align		4
.L_12:
        /*004c*/ 	.word	index@($__internal_8_$__cuda_sm20_sqrt_rn_f32_slowpath)
        /*0050*/ 	.word	0x00000000


	//----- nvinfo : EIATTR_FRAME_SIZE
	.align		4
.L_13:
        /*0054*/ 	.byte	0x04, 0x11
        /*0056*/ 	.short	(.L_15 - .L_14)
	.align		4
.L_14:
        /*0058*/ 	.word	index@(_Z30pearson_strategy5_opt_templateILi64EEvPKfS1_Pfiii)
        /*005c*/ 	.word	0x00000000


	//----- nvinfo : EIATTR_REGCOUNT
	.align		4
.L_15:
        /*0060*/ 	.byte	0x04, 0x2f
        /*0062*/ 	.short	(.L_17 - .L_16)
	.align		4
.L_16:
        /*0064*/ 	.word	index@(_Z30pearson_strategy5_opt_templateILi128EEvPKfS1_Pfiii)
        /*0068*/ 	.word	0x00000020


	//----- nvinfo : EIATTR_FRAME_SIZE
	.align		4
.L_17:
        /*006c*/ 	.byte	0x04, 0x11
        /*006e*/ 	.short	(.L_19 - .L_18)
	.align		4
.L_18:
        /*0070*/ 	.word	index@($__internal_7_$__cuda_sm3x_div_rn_noftz_f32_slowpath)
        /*0074*/ 	.word	0x00000000


	//----- nvinfo : EIATTR_FRAME_SIZE
	.align		4
.L_19:
        /*0078*/ 	.byte	0x04, 0x11
        /*007a*/ 	.short	(.L_21 - .L_20)
	.align		4
.L_20:
        /*007c*/ 	.word	index@($__internal_6_$__cuda_sm20_sqrt_rn_f32_slowpath)
        /*0080*/ 	.word	0x00000000


	//----- nvinfo : EIATTR_FRAME_SIZE
	.align		4
.L_21:
        /*0084*/ 	.byte	0x04, 0x11
        /*0086*/ 	.short	(.L_23 - .L_22)
	.align		4
.L_22:
        /*0088*/ 	.word	index@(_Z30pearson_strategy5_opt_templateILi128EEvPKfS1_Pfiii)
        /*008c*/ 	.word	0x00000000


	//----- nvinfo : EIATTR_REGCOUNT
	.align		4
.L_23:
        /*0090*/ 	.byte	0x04, 0x2f
        /*0092*/ 	.short	(.L_25 - .L_24)
	.align		4
.L_24:
        /*0094*/ 	.word	index@(_Z30pearson_strategy5_opt_templateILi256EEvPKfS1_Pfiii)
        /*0098*/ 	.word	0x00000020


	//----- nvinfo : EIATTR_FRAME_SIZE
	.align		4
.L_25:
        /*009c*/ 	.byte	0x04, 0x11
        /*009e*/ 	.short	(.L_27 - .L_26)
	.align		4
.L_26:
        /*00a0*/ 	.word	index@($__internal_5_$__cuda_sm3x_div_rn_noftz_f32_slowpath)
        /*00a4*/ 	.word	0x00000000


	//----- nvinfo : EIATTR_FRAME_SIZE
	.align		4
.L_27:
        /*00a8*/ 	.byte	0x04, 0x11
        /*00aa*/ 	.short	(.L_29 - .L_28)
	.align		4
.L_28:
        /*00ac*/ 	.word	index@($__internal_4_$__cuda_sm20_sqrt_rn_f32_slowpath)
        /*00b0*/ 	.word	0x00000000


	//----- nvinfo : EIATTR_FRAME_SIZE
	.align		4
.L_29:
        /*00b4*/ 	.byte	0x04, 0x11
        /*00b6*/ 	.short	(.L_31 - .L_30)
	.align		4
.L_30:
        /*00b8*/ 	.word	index@(_Z30pearson_strategy5_opt_templateILi256EEvPKfS1_Pfiii)
        /*00bc*/ 	.word	0x00000000


	//----- nvinfo : EIATTR_REGCOUNT
	.align		4
.L_31:
        /*00c0*/ 	.byte	0x04, 0x2f
        /*00c2*/ 	.short	(.L_33 - .L_32)
	.align		4
.L_32:
        /*00c4*/ 	.word	index@(_Z30pearson_strategy5_opt_templateILi512EEvPKfS1_Pfiii)
        /*00c8*/ 	.word	0x00000020


	//----- nvinfo : EIATTR_FRAME_SIZE
	.align		4
.L_33:
        /*00cc*/ 	.byte	0x04, 0x11
        /*00ce*/ 	.short	(.L_35 - .L_34)
	.align		4
.L_34:
        /*00d0*/ 	.word	index@($__internal_3_$__cuda_sm3x_div_rn_noftz_f32_slowpath)
        /*00d4*/ 	.word	0x00000000


	//----- nvinfo : EIATTR_FRAME_SIZE
	.align		4
.L_35:
        /*00d8*/ 	.byte	0x04, 0x11
        /*00da*/ 	.short	(.L_37 - .L_36)
	.align		4
.L_36:
        /*00dc*/ 	.word	index@($__internal_2_$__cuda_sm20_sqrt_rn_f32_slowpath)
        /*00e0*/ 	.word	0x00000000


	//----- nvinfo : EIATTR_FRAME_SIZE
	.align		4
.L_37:
        /*00e4*/ 	.byte	0x04, 0x11
        /*00e6*/ 	.short	(.L_39 - .L_38)
	.align		4
.L_38:
        /*00e8*/ 	.word	index@(_Z30pearson_strategy5_opt_templateILi512EEvPKfS1_Pfiii)
        /*00ec*/ 	.word	0x00000000


	//----- nvinfo : EIATTR_REGCOUNT
	.align		4
.L_39:
        /*00f0*/ 	.byte	0x04, 0x2f
        /*00f2*/ 	.short	(.L_41 - .L_40)
	.align		4
.L_40:
        /*00f4*/ 	.word	index@(_Z30pearson_strategy5_opt_templateILi1024EEvPKfS1_Pfiii)
        /*00f8*/ 	.word	0x00000020


	//----- nvinfo : EIATTR_FRAME_SIZE
	.align		4
.L_41:
        /*00fc*/ 	.byte	0x04, 0x11
        /*00fe*/ 	.short	(.L_43 - .L_42)
	.align		4
.L_42:
        /*0100*/ 	.word	index@($__internal_1_$__cuda_sm3x_div_rn_noftz_f32_slowpath)
        /*0104*/ 	.word	0x00000000


	//----- nvinfo : EIATTR_FRAME_SIZE
	.align		4
.L_43:
        /*0108*/ 	.byte	0x04, 0x11
        /*010a*/ 	.short	(.L_45 - .L_44)
	.align		4
.L_44:
        /*010c*/ 	.word	index@($__internal_0_$__cuda_sm20_sqrt_rn_f32_slowpath)
        /*0110*/ 	.word	0x00000000


	//----- nvinfo : EIATTR_FRAME_SIZE
	.align		4
.L_45:
        /*0114*/ 	.byte	0x04, 0x11
        /*0116*/ 	.short	(.L_47 - .L_46)
	.align		4
.L_46:
        /*0118*/ 	.word	index@(_Z30pearson_strategy5_opt_templateILi1024EEvPKfS1_Pfiii)
        /*011c*/ 	.word	0x00000000


	//----- nvinfo : EIATTR_MIN_STACK_SIZE
	.align		4
.L_47:
        /*0120*/ 	.byte	0x04, 0x12
        /*0122*/ 	.short	(.L_49 - .L_48)
	.align		4
.L_48:
        /*0124*/ 	.word	index@(_Z30pearson_strategy5_opt_templateILi1024EEvPKfS1_Pfiii)
        /*0128*/ 	.word	0x00000000


	//----- nvinfo : EIATTR_MIN_STACK_SIZE
	.align		4
.L_49:
        /*012c*/ 	.byte	0x04, 0x12
        /*012e*/ 	.short	(.L_51 - .L_50)
	.align		4
.L_50:
        /*0130*/ 	.word	index@(_Z30pearson_strategy5_opt_templateILi512EEvPKfS1_Pfiii)
        /*0134*/ 	.word	0x00000000


	//----- nvinfo : EIATTR_MIN_STACK_SIZE
	.align		4
.L_51:
        /*0138*/ 	.byte	0x04, 0x12
        /*013a*/ 	.short	(.L_53 - .L_52)
	.align		4
.L_52:
        /*013c*/ 	.word	index@(_Z30pearson_strategy5_opt_templateILi256EEvPKfS1_Pfiii)
        /*0140*/ 	.word	0x00000000


	//----- nvinfo : EIATTR_MIN_STACK_SIZE
	.align		4
.L_53:
        /*0144*/ 	.byte	0x04, 0x12
        /*0146*/ 	.short	(.L_55 - .L_54)
	.align		4
.L_54:
        /*0148*/ 	.word	index@(_Z30pearson_strategy5_opt_templateILi128EEvPKfS1_Pfiii)
        /*014c*/ 	.word	0x00000000


	//----- nvinfo : EIATTR_MIN_STACK_SIZE
	.align		4
.L_55:
        /*0150*/ 	.byte	0x04, 0x12
        /*0152*/ 	.short	(.L_57 - .L_56)
	.align		4
.L_56:
        /*0154*/ 	.word	index@(_Z30pearson_strategy5_opt_templateILi64EEvPKfS1_Pfiii)
        /*0158*/ 	.word	0x00000000


	//----- nvinfo : EIATTR_MIN_STACK_SIZE
	.align		4
.L_57:
        /*015c*/ 	.byte	0x04, 0x12
        /*015e*/ 	.short	(.L_59 - .L_58)
	.align		4
.L_58:
        /*0160*/ 	.word	index@(_Z30pearson_strategy5_opt_templateILi32EEvPKfS1_Pfiii)
        /*0164*/ 	.word	0x00000000
.L_59:


//--------------------- .nv.compat                --------------------------
	.section	.nv.compat,"",@"SHT_CUDA_COMPAT_INFO"
	.align	4
        /*0000*/ 	.byte	0x02, 0x09, 0x00, 0x00, 0x02, 0x02, 0x01, 0x00, 0x02, 0x05, 0x05, 0x00, 0x03, 0x07, 0x01, 0x01
        /*0010*/ 	.byte	0x02, 0x03, 0x00, 0x00, 0x02, 0x06, 0x01, 0x00, 0x04, 0x0b, 0x08, 0x00, 0x01, 0x00, 0x00, 0x00
        /*0020*/ 	.byte	0x00, 0x00, 0x00, 0x00


//--------------------- .nv.info._Z30pearson_strategy5_opt_templateILi1024EEvPKfS1_Pfiii --------------------------
	.section	.nv.info._Z30pearson_strategy5_opt_templateILi1024EEvPKfS1_Pfiii,"",@"SHT_CUDA_INFO"
	.sectionflags	@""
	.align	4


	//----- nvinfo : EIATTR_CUDA_API_VERSION
	.align		4
        /*0000*/ 	.byte	0x04, 0x37
        /*0002*/ 	.short	(.L_61 - .L_60)
.L_60:
        /*0004*/ 	.word	0x00000082


	//----- nvinfo : EIATTR_KPARAM_INFO
	.align		4
.L_61:
        /*0008*/ 	.byte	0x04, 0x17
        /*000a*/ 	.short	(.L_63 - .L_62)
.L_62:
        /*000c*/ 	.word	0x00000000
        /*0010*/ 	.short	0x0005
        /*0012*/ 	.short	0x0020
        /*0014*/ 	.byte	0x00, 0xf0, 0x11, 0x00


	//----- nvinfo : EIATTR_KPARAM_INFO
	.align		4
.L_63:
        /*0018*/ 	.byte	0x04, 0x17
        /*001a*/ 	.short	(.L_65 - .L_64)
.L_64:
        /*001c*/ 	.word	0x00000000
        /*0020*/ 	.short	0x0004
        /*0022*/ 	.short	0x001c
        /*0024*/ 	.byte	0x00, 0xf0, 0x11, 0x00


	//----- nvinfo : EIATTR_KPARAM_INFO
	.align		4
.L_65:
        /*0028*/ 	.byte	0x04, 0x17
        /*002a*/ 	.short	(.L_67 - .L_66)
.L_66:
        /*002c*/ 	.word	0x00000000
        /*0030*/ 	.short	0x0003
        /*0032*/ 	.short	0x0018
        /*0034*/ 	.byte	0x00, 0xf0, 0x11, 0x00


	//----- nvinfo : EIATTR_KPARAM_INFO
	.align		4
.L_67:
        /*0038*/ 	.byte	0x04, 0x17
        /*003a*/ 	.short	(.L_69 - .L_68)
.L_68:
        /*003c*/ 	.word	0x00000000
        /*0040*/ 	.short	0x0002
        /*0042*/ 	.short	0x0010
        /*0044*/ 	.byte	0x00, 0xf5, 0x21, 0x00


	//----- nvinfo : EIATTR_KPARAM_INFO
	.align		4
.L_69:
        /*0048*/ 	.byte	0x04, 0x17
        /*004a*/ 	.short	(.L_71 - .L_70)
.L_70:
        /*004c*/ 	.word	0x00000000
        /*0050*/ 	.short	0x0001
        /*0052*/ 	.short	0x0008
        /*0054*/ 	.byte	0x00, 0xf5, 0x21, 0x00


	//----- nvinfo : EIATTR_KPARAM_INFO
	.align		4
.L_71:
        /*0058*/ 	.byte	0x04, 0x17
        /*005a*/ 	.short	(.L_73 - .L_72)
.L_72:
        /*005c*/ 	.word	0x00000000
        /*0060*/ 	.short	0x0000
        /*0062*/ 	.short	0x0000
        /*0064*/ 	.byte	0x00, 0xf5, 0x21, 0x00


	//----- nvinfo : EIATTR_SPARSE_MMA_MASK
	.align		4
.L_73:
        /*0068*/ 	.byte	0x03, 0x50
        /*006a*/ 	.short	0x0000


	//----- nvinfo : EIATTR_MAXREG_COUNT
	.align		4
        /*006c*/ 	.byte	0x03, 0x1b
        /*006e*/ 	.short	0x00ff


	//----- nvinfo : EIATTR_NUM_BARRIERS
	.align		4
        /*0070*/ 	.byte	0x02, 0x4c
        /*0072*/ 	.byte	0x01
	.zero		1


	//----- nvinfo : EIATTR_MERCURY_ISA_VERSION
	.align		4
        /*0074*/ 	.byte	0x03, 0x5f
        /*0076*/ 	.short	0x0101


	//----- nvinfo : EIATTR_VRC_CTA_INIT_COUNT
	.align		4
        /*0078*/ 	.byte	0x02, 0x4a
	.zero		1
	.zero		1


	//----- nvinfo : EIATTR_EXIT_INSTR_OFFSETS
	.align		4
        /*007c*/ 	.byte	0x04, 0x1c
        /*007e*/ 	.short	(.L_75 - .L_74)


	//   ....[0]....
.L_74:
        /*0080*/ 	.word	0x00000040


	//   ....[1]....
        /*0084*/ 	.word	0x000014b0


	//   ....[2]....
        /*0088*/ 	.word	0x00002bf0


	//----- nvinfo : EIATTR_CRS_STACK_SIZE
	.align		4
.L_75:
        /*008c*/ 	.byte	0x04, 0x1e
        /*008e*/ 	.short	(.L_77 - .L_76)
.L_76:
        /*0090*/ 	.word	0x00000000


	//----- nvinfo : EIATTR_CBANK_PARAM_SIZE
	.align		4
.L_77:
        /*0094*/ 	.byte	0x03, 0x19
        /*0096*/ 	.short	0x0024


	//----- nvinfo : EIATTR_PARAM_CBANK
	.align		4
        /*0098*/ 	.byte	0x04, 0x0a
        /*009a*/ 	.short	(.L_79 - .L_78)
	.align		4
.L_78:
        /*009c*/ 	.word	index@(.nv.constant0._Z30pearson_strategy5_opt_templateILi1024EEvPKfS1_Pfiii)
        /*00a0*/ 	.short	0x0380
        /*00a2*/ 	.short	0x0024


	//----- nvinfo : EIATTR_SW_WAR
	.align		4
.L_79:
        /*00a4*/ 	.byte	0x04, 0x36
        /*00a6*/ 	.short	(.L_81 - .L_80)
.L_80:
        /*00a8*/ 	.word	0x00000008
.L_81:


//--------------------- .nv.info._Z30pearson_strategy5_opt_templateILi512EEvPKfS1_Pfiii --------------------------
	.section	.nv.info._Z30pearson_strategy5_opt_templateILi512EEvPKfS1_Pfiii,"",@"SHT_CUDA_INFO"
	.sectionflags	@""
	.align	4


	//----- nvinfo : EIATTR_CUDA_API_VERSION
	.align		4
        /*0000*/ 	.byte	0x04, 0x37
        /*0002*/ 	.short	(.L_83 - .L_82)
.L_82:
        /*0004*/ 	.word	0x00000082


	//----- nvinfo : EIATTR_KPARAM_INFO
	.align		4
.L_83:
        /*0008*/ 	.byte	0x04, 0x17
        /*000a*/ 	.short	(.L_85 - .L_84)
.L_84:
        /*000c*/ 	.word	0x00000000
        /*0010*/ 	.short	0x0005
        /*0012*/ 	.short	0x0020
        /*0014*/ 	.byte	0x00, 0xf0, 0x11, 0x00


	//----- nvinfo : EIATTR_KPARAM_INFO
	.align		4
.L_85:
        /*0018*/ 	.byte	0x04, 0x17
        /*001a*/ 	.short	(.L_87 - .L_86)
.L_86:
        /*001c*/ 	.word	0x00000000
        /*0020*/ 	.short	0x0004
        /*0022*/ 	.short	0x001c
        /*0024*/ 	.byte	0x00, 0xf0, 0x11, 0x00


	//----- nvinfo : EIATTR_KPARAM_INFO
	.align		4
.L_87:
        /*0028*/ 	.byte	0x04, 0x17
        /*002a*/ 	.short	(.L_89 - .L_88)
.L_88:
        /*002c*/ 	.word	0x00000000
        /*0030*/ 	.short	0x0003
        /*0032*/ 	.short	0x0018
        /*0034*/ 	.byte	0x00, 0xf0, 0x11, 0x00


	//----- nvinfo : EIATTR_KPARAM_INFO
	.align		4
.L_89:
        /*0038*/ 	.byte	0x04, 0x17
        /*003a*/ 	.short	(.L_91 - .L_90)
.L_90:
        /*003c*/ 	.word	0x00000000
        /*0040*/ 	.short	0x0002
        /*0042*/ 	.short	0x0010
        /*0044*/ 	.byte	0x00, 0xf5, 0x21, 0x00


	//----- nvinfo : EIATTR_KPARAM_INFO
	.align		4
.L_91:
        /*0048*/ 	.byte	0x04, 0x17
        /*004a*/ 	.short	(.L_93 - .L_92)
.L_92:
        /*004c*/ 	.word	0x00000000
        /*0050*/ 	.short	0x0001
        /*0052*/ 	.short	0x0008
        /*0054*/ 	.byte	0x00, 0xf5, 0x21, 0x00


	//----- nvinfo : EIATTR_KPARAM_INFO
	.align		4
.L_93:
        /*0058*/ 	.byte	0x04, 0x17
        /*005a*/ 	.short	(.L_95 - .L_94)
.L_94:
        /*005c*/ 	.word	0x00000000
        /*0060*/ 	.short	0x0000
        /*0062*/ 	.short	0x0000
        /*0064*/ 	.byte	0x00, 0xf5, 0x21, 0x00


	//----- nvinfo : EIATTR_SPARSE_MMA_MASK
	.align		4
.L_95:
        /*0068*/ 	.byte	0x03, 0x50
        /*006a*/ 	.short	0x0000


	//----- nvinfo : EIATTR_MAXREG_COUNT
	.align		4
        /*006c*/ 	.byte	0x03, 0x1b
        /*006e*/ 	.short	0x00ff


	//----- nvinfo : EIATTR_NUM_BARRIERS
	.align		4
        /*0070*/ 	.byte	0x02, 0x4c
        /*0072*/ 	.byte	0x01
	.zero		1


	//----- nvinfo : EIATTR_MERCURY_ISA_VERSION
	.align		4
        /*0074*/ 	.byte	0x03, 0x5f
        /*0076*/ 	.short	0x0101


	//----- nvinfo : EIATTR_VRC_CTA_INIT_COUNT
	.align		4
        /*0078*/ 	.byte	0x02, 0x4a
	.zero		1
	.zero		1


	//----- nvinfo : EIATTR_EXIT_INSTR_OFFSETS
	.align		4
        /*007c*/ 	.byte	0x04, 0x1c
        /*007e*/ 	.short	(.L_97 - .L_96)


	//   ....[0]....
.L_96:
        /*0080*/ 	.word	0x00000040


	//   ....[1]....
        /*0084*/ 	.word	0x00001410


	//   ....[2]....
        /*0088*/ 	.word	0x00002a40


	//----- nvinfo : EIATTR_CRS_STACK_SIZE
	.align		4
.L_97:
        /*008c*/ 	.byte	0x04, 0x1e
        /*008e*/ 	.short	(.L_99 - .L_98)
.L_98:
        /*0090*/ 	.word	0x00000000


	//----- nvinfo : EIATTR_CBANK_PARAM_SIZE
	.align		4
.L_99:
        /*0094*/ 	.byte	0x03, 0x19
        /*0096*/ 	.short	0x0024


	//----- nvinfo : EIATTR_PARAM_CBANK
	.align		4
        /*0098*/ 	.byte	0x04, 0x0a
        /*009a*/ 	.short	(.L_101 - .L_100)
	.align		4
.L_100:
        /*009c*/ 	.word	index@(.nv.constant0._Z30pearson_strategy5_opt_templateILi512EEvPKfS1_Pfiii)
        /*00a0*/ 	.short	0x0380
        /*00a2*/ 	.short	0x0024


	//----- nvinfo : EIATTR_SW_WAR
	.align		4
.L_101:
        /*00a4*/ 	.byte	0x04, 0x36
        /*00a6*/ 	.short	(.L_103 - .L_102)
.L_102:
        /*00a8*/ 	.word	0x00000008
.L_103:


//--------------------- .nv.info._Z30pearson_strategy5_opt_templateILi256EEvPKfS1_Pfiii --------------------------
	.section	.nv.info._Z30pearson_strategy5_opt_templateILi256EEvPKfS1_Pfiii,"",@"SHT_CUDA_INFO"
	.sectionflags	@""
	.align	4


	//----- nvinfo : EIATTR_CUDA_API_VERSION
	.align		4
        /*0000*/ 	.byte	0x04, 0x37
        /*0002*/ 	.short	(.L_105 - .L_104)
.L_104:
        /*0004*/ 	.word	0x00000082


	//----- nvinfo : EIATTR_KPARAM_INFO
	.align		4
.L_105:
        /*0008*/ 	.byte	0x04, 0x17
        /*000a*/ 	.short	(.L_107 - .L_106)
.L_106:
        /*000c*/ 	.word	0x00000000
        /*0010*/ 	.short	0x0005
        /*0012*/ 	.short	0x0020
        /*0014*/ 	.byte	0x00, 0xf0, 0x11, 0x00


	//----- nvinfo : EIATTR_KPARAM_INFO
	.align		4
.L_107:
        /*0018*/ 	.byte	0x04, 0x17
        /*001a*/ 	.short	(.L_109 - .L_108)
.L_108:
        /*001c*/ 	.word	0x00000000
        /*0020*/ 	.short	0x0004
        /*0022*/ 	.short	0x001c
        /*0024*/ 	.byte	0x00, 0xf0, 0x11, 0x00


	//----- nvinfo : EIATTR_KPARAM_INFO
	.align		4
.L_109:
        /*0028*/ 	.byte	0x04, 0x17
        /*002a*/ 	.short	(.L_111 - .L_110)
.L_110:
        /*002c*/ 	.word	0x00000000
        /*0030*/ 	.short	0x0003
        /*0032*/ 	.short	0x0018
        /*0034*/ 	.byte	0x00, 0xf0, 0x11, 0x00


	//----- nvinfo : EIATTR_KPARAM_INFO
	.align		4
.L_111:
        /*0038*/ 	.byte	0x04, 0x17
        /*003a*/ 	.short	(.L_113 - .L_112)
.L_112:
        /*003c*/ 	.word	0x00000000
        /*0040*/ 	.short	0x0002
        /*0042*/ 	.short	0x0010
        /*0044*/ 	.byte	0x00, 0xf5, 0x21, 0x00


	//----- nvinfo : EIATTR_KPARAM_INFO
	.align		4
.L_113:
        /*0048*/ 	.byte	0x04, 0x17
        /*004a*/ 	.short	(.L_115 - .L_114)
.L_114:
        /*004c*/ 	.word	0x00000000
        /*0050*/ 	.short	0x0001
        /*0052*/ 	.short	0x0008
        /*0054*/ 	.byte	0x00, 0xf5, 0x21, 0x00


	//----- nvinfo : EIATTR_KPARAM_INFO
	.align		4
.L_115:
        /*0058*/ 	.byte	0x04, 0x17
        /*005a*/ 	.short	(.L_117 - .L_116)
.L_116:
        /*005c*/ 	.word	0x00000000
        /*0060*/ 	.short	0x0000
        /*0062*/ 	.short	0x0000
        /*0064*/ 	.byte	0x00, 0xf5, 0x21, 0x00


	//----- nvinfo : EIATTR_SPARSE_MMA_MASK
	.align		4
.L_117:
        /*0068*/ 	.byte	0x03, 0x50
        /*006a*/ 	.short	0x0000


	//----- nvinfo : EIATTR_MAXREG_COUNT
	.align		4
        /*006c*/ 	.byte	0x03, 0x1b
        /*006e*/ 	.short	0x00ff


	//----- nvinfo : EIATTR_NUM_BARRIERS
	.align		4
        /*0070*/ 	.byte	0x02, 0x4c
        /*0072*/ 	.byte	0x01
	.zero		1


	//----- nvinfo : EIATTR_MERCURY_ISA_VERSION
	.align		4
        /*0074*/ 	.byte	0x03, 0x5f
        /*0076*/ 	.short	0x0101


	//----- nvinfo : EIATTR_VRC_CTA_INIT_COUNT
	.align		4
        /*0078*/ 	.byte	0x02, 0x4a
	.zero		1
	.zero		1


	//----- nvinfo : EIATTR_EXIT_INSTR_OFFSETS
	.align		4
        /*007c*/ 	.byte	0x04, 0x1c
        /*007e*/ 	.short	(.L_119 - .L_118)


	//   ....[0]....
.L_118:
        /*0080*/ 	.word	0x00000040


	//   ....[1]....
        /*0084*/ 	.word	0x00001370


	//   ....[2]....
        /*0088*/ 	.word	0x00002890


	//----- nvinfo : EIATTR_CRS_STACK_SIZE
	.align		4
.L_119:
        /*008c*/ 	.byte	0x04, 0x1e
        /*008e*/ 	.short	(.L_121 - .L_120)
.L_120:
        /*0090*/ 	.word	0x00000000


	//----- nvinfo : EIATTR_CBANK_PARAM_SIZE
	.align		4
.L_121:
        /*0094*/ 	.byte	0x03, 0x19
        /*0096*/ 	.short	0x0024


	//----- nvinfo : EIATTR_PARAM_CBANK
	.align		4
        /*0098*/ 	.byte	0x04, 0x0a
        /*009a*/ 	.short	(.L_123 - .L_122)
	.align		4
.L_122:
        /*009c*/ 	.word	index@(.nv.constant0._Z30pearson_strategy5_opt_templateILi256EEvPKfS1_Pfiii)
        /*00a0*/ 	.short	0x0380
        /*00a2*/ 	.short	0x0024


	//----- nvinfo : EIATTR_SW_WAR
	.align		4
.L_123:
        /*00a4*/ 	.byte	0x04, 0x36
        /*00a6*/ 	.short	(.L_125 - .L_124)
.L_124:
        /*00a8*/ 	.word	0x00000008
.L_125:


//--------------------- .nv.info._Z30pearson_strategy5_opt_templateILi128EEvPKfS1_Pfiii --------------------------
	.section	.nv.info._Z30pearson_strategy5_opt_templateILi128EEvPKfS1_Pfiii,"",@"SHT_CUDA_INFO"
	.sectionflags	@""
	.align	4


	//----- nvinfo : EIATTR_CUDA_API_VERSION
	.align		4
        /*0000*/ 	.byte	0x04, 0x37
        /*0002*/ 	.short	(.L_127 - .L_126)
.L_126:
        /*0004*/ 	.word	0x00000082


	//----- nvinfo : EIATTR_KPARAM_INFO
	.align		4
.L_127:
        /*0008*/ 	.byte	0x04, 0x17
        /*000a*/ 	.short	(.L_129 - .L_128)
.L_128:
        /*000c*/ 	.word	0x00000000
        /*0010*/ 	.short	0x0005
        /*0012*/ 	.short	0x0020
        /*0014*/ 	.byte	0x00, 0xf0, 0x11, 0x00


	//----- nvinfo : EIATTR_KPARAM_INFO
	.align		4
.L_129:
        /*0018*/ 	.byte	0x04, 0x17
        /*001a*/ 	.short	(.L_131 - .L_130)
.L_130:
        /*001c*/ 	.word	0x00000000
        /*0020*/ 	.short	0x0004
        /*0022*/ 	.short	0x001c
        /*0024*/ 	.byte	0x00, 0xf0, 0x11, 0x00


	//----- nvinfo : EIATTR_KPARAM_INFO
	.align		4
.L_131:
        /*0028*/ 	.byte	0x04, 0x17
        /*002a*/ 	.short	(.L_133 - .L_132)
.L_132:
        /*002c*/ 	.word	0x00000000
        /*0030*/ 	.short	0x0003
        /*0032*/ 	.short	0x0018
        /*0034*/ 	.byte	0x00, 0xf0, 0x11, 0x00


	//----- nvinfo : EIATTR_KPARAM_INFO
	.align		4
.L_133:
        /*0038*/ 	.byte	0x04, 0x17
        /*003a*/ 	.short	(.L_135 - .L_134)
.L_134:
        /*003c*/ 	.word	0x00000000
        /*0040*/ 	.short	0x0002
        /*0042*/ 	.short	0x0010
        /*0044*/ 	.byte	0x00, 0xf5, 0x21, 0x00


	//----- nvinfo : EIATTR_KPARAM_INFO
	.align		4
.L_135:
        /*0048*/ 	.byte	0x04, 0x17
        /*004a*/ 	.short	(.L_137 - .L_136)
.L_136:
        /*004c*/ 	.word	0x00000000
        /*0050*/ 	.short	0x0001
        /*0052*/ 	.short	0x0008
        /*0054*/ 	.byte	0x00, 0xf5, 0x21, 0x00


	//----- nvinfo : EIATTR_KPARAM_INFO
	.align		4
.L_137:
        /*0058*/ 	.byte	0x04, 0x17
        /*005a*/ 	.short	(.L_139 - .L_138)
.L_138:
        /*005c*/ 	.word	0x00000000
        /*0060*/ 	.short	0x0000
        /*0062*/ 	.short	0x0000
        /*0064*/ 	.byte	0x00, 0xf5, 0x21, 0x00


	//----- nvinfo : EIATTR_SPARSE_MMA_MASK
	.align		4
.L_139:
        /*0068*/ 	.byte	0x03, 0x50
        /*006a*/ 	.short	0x0000


	//----- nvinfo : EIATTR_MAXREG_COUNT
	.align		4
        /*006c*/ 	.byte	0x03, 0x1b
        /*006e*/ 	.short	0x00ff


	//----- nvinfo : EIATTR_NUM_BARRIERS
	.align		4
        /*0070*/ 	.byte	0x02, 0x4c
        /*0072*/ 	.byte	0x01
	.zero		1


	//----- nvinfo : EIATTR_MERCURY_ISA_VERSION
	.align		4
        /*0074*/ 	.byte	0x03, 0x5f
        /*0076*/ 	.short	0x0101


	//----- nvinfo : EIATTR_VRC_CTA_INIT_COUNT
	.align		4
        /*0078*/ 	.byte	0x02, 0x4a
	.zero		1
	.zero		1


	//----- nvinfo : EIATTR_EXIT_INSTR_OFFSETS
	.align		4
        /*007c*/ 	.byte	0x04, 0x1c
        /*007e*/ 	.short	(.L_141 - .L_140)


	//   ....[0]....
.L_140:
        /*0080*/ 	.word	0x00000040


	//   ....[1]....
        /*0084*/ 	.word	0x000012d0


	//   ....[2]....
        /*0088*/ 	.word	0x000026e0


	//----- nvinfo : EIATTR_CRS_STACK_SIZE
	.align		4
.L_141:
        /*008c*/ 	.byte	0x04, 0x1e
        /*008e*/ 	.short	(.L_143 - .L_142)
.L_142:
        /*0090*/ 	.word	0x00000000


	//----- nvinfo : EIATTR_CBANK_PARAM_SIZE
	.align		4
.L_143:
        /*0094*/ 	.byte	0x03, 0x19
        /*0096*/ 	.short	0x0024


	//----- nvinfo : EIATTR_PARAM_CBANK
	.align		4
        /*0098*/ 	.byte	0x04, 0x0a
        /*009a*/ 	.short	(.L_145 - .L_144)
	.align		4
.L_144:
        /*009c*/ 	.word	index@(.nv.constant0._Z30pearson_strategy5_opt_templateILi128EEvPKfS1_Pfiii)
        /*00a0*/ 	.short	0x0380
        /*00a2*/ 	.short	0x0024


	//----- nvinfo : EIATTR_SW_WAR
	.align		4
.L_145:
        /*00a4*/ 	.byte	0x04, 0x36
        /*00a6*/ 	.short	(.L_147 - .L_146)
.L_146:
        /*00a8*/ 	.word	0x00000008
.L_147:


//--------------------- .nv.info._Z30pearson_strategy5_opt_templateILi64EEvPKfS1_Pfiii --------------------------
	.section	.nv.info._Z30pearson_strategy5_opt_templateILi64EEvPKfS1_Pfiii,"",@"SHT_CUDA_INFO"
	.sectionflags	@""
	.align	4


	//----- nvinfo : EIATTR_CUDA_API_VERSION
	.align		4
        /*0000*/ 	.byte	0x04, 0x37
        /*0002*/ 	.short	(.L_149 - .L_148)
.L_148:
        /*0004*/ 	.word	0x00000082


	//----- nvinfo : EIATTR_KPARAM_INFO
	.align		4
.L_149:
        /*0008*/ 	.byte	0x04, 0x17
        /*000a*/ 	.short	(.L_151 - .L_150)
.L_150:
        /*000c*/ 	.word	0x00000000
        /*0010*/ 	.short	0x0005
        /*0012*/ 	.short	0x0020
        /*0014*/ 	.byte	0x00, 0xf0, 0x11, 0x00


	//----- nvinfo : EIATTR_KPARAM_INFO
	.align		4
.L_151:
        /*0018*/ 	.byte	0x04, 0x17
        /*001a*/ 	.short	(.L_153 - .L_152)
.L_152:
        /*001c*/ 	.word	0x00000000
        /*0020*/ 	.short	0x0004
        /*0022*/ 	.short	0x001c
        /*0024*/ 	.byte	0x00, 0xf0, 0x11, 0x00


	//----- nvinfo : EIATTR_KPARAM_INFO
	.align		4
.L_153:
        /*0028*/ 	.byte	0x04, 0x17
        /*002a*/ 	.short	(.L_155 - .L_154)
.L_154:
        /*002c*/ 	.word	0x00000000
        /*0030*/ 	.short	0x0003
        /*0032*/ 	.short	0x0018
        /*0034*/ 	.byte	0x00, 0xf0, 0x11, 0x00


	//----- nvinfo : EIATTR_KPARAM_INFO
	.align		4
.L_155:
        /*0038*/ 	.byte	0x04, 0x17
        /*003a*/ 	.short	(.L_157 - .L_156)
.L_156:
        /*003c*/ 	.word	0x00000000
        /*0040*/ 	.short	0x0002
        /*0042*/ 	.short	0x0010
        /*0044*/ 	.byte	0x00, 0xf5, 0x21, 0x00


	//----- nvinfo : EIATTR_KPARAM_INFO
	.align		4
.L_157:
        /*0048*/ 	.byte	0x04, 0x17
        /*004a*/ 	.short	(.L_159 - .L_158)
.L_158:
        /*004c*/ 	.word	0x00000000
        /*0050*/ 	.short	0x0001
        /*0052*/ 	.short	0x0008
        /*0054*/ 	.byte	0x00, 0xf5, 0x21, 0x00


	//----- nvinfo : EIATTR_KPARAM_INFO
	.align		4
.L_159:
        /*0058*/ 	.byte	0x04, 0x17
        /*005a*/ 	.short	(.L_161 - .L_160)
.L_160:
        /*005c*/ 	.word	0x00000000
        /*0060*/ 	.short	0x0000
        /*0062*/ 	.short	0x0000
        /*0064*/ 	.byte	0x00, 0xf5, 0x21, 0x00


	//----- nvinfo : EIATTR_SPARSE_MMA_MASK
	.align		4
.L_161:
        /*0068*/ 	.byte	0x03, 0x50
        /*006a*/ 	.short	0x0000


	//----- nvinfo : EIATTR_MAXREG_COUNT
	.align		4
        /*006c*/ 	.byte	0x03, 0x1b
        /*006e*/ 	.short	0x00ff


	//----- nvinfo : EIATTR_NUM_BARRIERS
	.align		4
        /*0070*/ 	.byte	0x02, 0x4c
        /*0072*/ 	.byte	0x01
	.zero		1


	//----- nvinfo : EIATTR_MERCURY_ISA_VERSION
	.align		4
        /*0074*/ 	.byte	0x03, 0x5f
        /*0076*/ 	.short	0x0101


	//----- nvinfo : EIATTR_VRC_CTA_INIT_COUNT
	.align		4
        /*0078*/ 	.byte	0x02, 0x4a
	.zero		1
	.zero		1


	//----- nvinfo : EIATTR_EXIT_INSTR_OFFSETS
	.align		4
        /*007c*/ 	.byte	0x04, 0x1c
        /*007e*/ 	.short	(.L_163 - .L_162)


	//   ....[0]....
.L_162:
        /*0080*/ 	.word	0x00000040


	//   ....[1]....
        /*0084*/ 	.word	0x00001230


	//   ....[2]....
        /*0088*/ 	.word	0x00002530


	//----- nvinfo : EIATTR_CRS_STACK_SIZE
	.align		4
.L_163:
        /*008c*/ 	.byte	0x04, 0x1e
        /*008e*/ 	.short	(.L_165 - .L_164)
.L_164:
        /*0090*/ 	.word	0x00000000


	//----- nvinfo : EIATTR_CBANK_PARAM_SIZE
	.align		4
.L_165:
        /*0094*/ 	.byte	0x03, 0x19
        /*0096*/ 	.short	0x0024


	//----- nvinfo : EIATTR_PARAM_CBANK
	.align		4
        /*0098*/ 	.byte	0x04, 0x0a
        /*009a*/ 	.short	(.L_167 - .L_166)
	.align		4
.L_166:
        /*009c*/ 	.word	index@(.nv.constant0._Z30pearson_strategy5_opt_templateILi64EEvPKfS1_Pfiii)
        /*00a0*/ 	.short	0x0380
        /*00a2*/ 	.short	0x0024


	//----- nvinfo : EIATTR_SW_WAR
	.align		4
.L_167:
        /*00a4*/ 	.byte	0x04, 0x36
        /*00a6*/ 	.short	(.L_169 - .L_168)
.L_168:
        /*00a8*/ 	.word	0x00000008
.L_169:


//--------------------- .nv.info._Z30pearson_strategy5_opt_templateILi32EEvPKfS1_Pfiii --------------------------
	.section	.nv.info._Z30pearson_strategy5_opt_templateILi32EEvPKfS1_Pfiii,"",@"SHT_CUDA_INFO"
	.sectionflags	@""
	.align	4


	//----- nvinfo : EIATTR_CUDA_API_VERSION
	.align		4
        /*0000*/ 	.byte	0x04, 0x37
        /*0002*/ 	.short	(.L_171 - .L_170)
.L_170:
        /*0004*/ 	.word	0x00000082


	//----- nvinfo : EIATTR_KPARAM_INFO
	.align		4
.L_171:
        /*0008*/ 	.byte	0x04, 0x17
        /*000a*/ 	.short	(.L_173 - .L_172)
.L_172:
        /*000c*/ 	.word	0x00000000
        /*0010*/ 	.short	0x0005
        /*0012*/ 	.short	0x0020
        /*0014*/ 	.byte	0x00, 0xf0, 0x11, 0x00


	//----- nvinfo : EIATTR_KPARAM_INFO
	.align		4
.L_173:
        /*0018*/ 	.byte	0x04, 0x17
        /*001a*/ 	.short	(.L_175 - .L_174)
.L_174:
        /*001c*/ 	.word	0x00000000
        /*0020*/ 	.short	0x0004
        /*0022*/ 	.short	0x001c
        /*0024*/ 	.byte	0x00, 0xf0, 0x11, 0x00


	//----- nvinfo : EIATTR_KPARAM_INFO
	.align		4
.L_175:
        /*0028*/ 	.byte	0x04, 0x17
        /*002a*/ 	.short	(.L_177 - .L_176)
.L_176:
        /*002c*/ 	.word	0x00000000
        /*0030*/ 	.short	0x0003
        /*0032*/ 	.short	0x0018
        /*0034*/ 	.byte	0x00, 0xf0, 0x11, 0x00


	//----- nvinfo : EIATTR_KPARAM_INFO
	.align		4
.L_177:
        /*0038*/ 	.byte	0x04, 0x17
        /*003a*/ 	.short	(.L_179 - .L_178)
.L_178:
        /*003c*/ 	.word	0x00000000
        /*0040*/ 	.short	0x0002
        /*0042*/ 	.short	0x0010
        /*0044*/ 	.byte	0x00, 0xf5, 0x21, 0x00


	//----- nvinfo : EIATTR_KPARAM_INFO
	.align		4
.L_179:
        /*0048*/ 	.byte	0x04, 0x17
        /*004a*/ 	.short	(.L_181 - .L_180)
.L_180:
        /*004c*/ 	.word	0x00000000
        /*0050*/ 	.short	0x0001
        /*0052*/ 	.short	0x0008
        /*0054*/ 	.byte	0x00, 0xf5, 0x21, 0x00


	//----- nvinfo : EIATTR_KPARAM_INFO
	.align		4
.L_181:
        /*0058*/ 	.byte	0x04, 0x17
        /*005a*/ 	.short	(.L_183 - .L_182)
.L_182:
        /*005c*/ 	.word	0x00000000
        /*0060*/ 	.short	0x0000
        /*0062*/ 	.short	0x0000
        /*0064*/ 	.byte	0x00, 0xf5, 0x21, 0x00


	//----- nvinfo : EIATTR_SPARSE_MMA_MASK
	.align		4
.L_183:
        /*0068*/ 	.byte	0x03, 0x50
        /*006a*/ 	.short	0x0000


	//----- nvinfo : EIATTR_MAXREG_COUNT
	.align		4
        /*006c*/ 	.byte	0x03, 0x1b
        /*006e*/ 	.short	0x00ff


	//----- nvinfo : EIATTR_NUM_BARRIERS
	.align		4
        /*0070*/ 	.byte	0x02, 0x4c
        /*0072*/ 	.byte	0x01
	.zero		1


	//----- nvinfo : EIATTR_MERCURY_ISA_VERSION
	.align		4
        /*0074*/ 	.byte	0x03, 0x5f
        /*0076*/ 	.short	0x0101


	//----- nvinfo : EIATTR_VRC_CTA_INIT_COUNT
	.align		4
        /*0078*/ 	.byte	0x02, 0x4a
	.zero		1
	.zero		1


	//----- nvinfo : EIATTR_EXIT_INSTR_OFFSETS
	.align		4
        /*007c*/ 	.byte	0x04, 0x1c
        /*007e*/ 	.short	(.L_185 - .L_184)


	//   ....[0]....
.L_184:
        /*0080*/ 	.word	0x00000040


	//   ....[1]....
        /*0084*/ 	.word	0x000011b0


	//   ....[2]....
        /*0088*/ 	.word	0x000023f0


	//----- nvinfo : EIATTR_CRS_STACK_SIZE
	.align		4
.L_185:
        /*008c*/ 	.byte	0x04, 0x1e
        /*008e*/ 	.short	(.L_187 - .L_186)
.L_186:
        /*0090*/ 	.word	0x00000000


	//----- nvinfo : EIATTR_CBANK_PARAM_SIZE
	.align		4
.L_187:
        /*0094*/ 	.byte	0x03, 0x19
        /*0096*/ 	.short	0x0024


	//----- nvinfo : EIATTR_PARAM_CBANK
	.align		4
        /*0098*/ 	.byte	0x04, 0x0a
        /*009a*/ 	.short	(.L_189 - .L_188)
	.align		4
.L_188:
        /*009c*/ 	.word	index@(.nv.constant0._Z30pearson_strategy5_opt_templateILi32EEvPKfS1_Pfiii)
        /*00a0*/ 	.short	0x0380
        /*00a2*/ 	.short	0x0024


	//----- nvinfo : EIATTR_SW_WAR
	.align		4
.L_189:
        /*00a4*/ 	.byte	0x04, 0x36
        /*00a6*/ 	.short	(.L_191 - .L_190)
.L_190:
        /*00a8*/ 	.word	0x00000008
.L_191:


//--------------------- .nv.callgraph             --------------------------
	.section	.nv.callgraph,"",@"SHT_CUDA_CALLGRAPH"
	.align	4
	.sectionentsize	8
	.align		4
        /*0000*/ 	.word	0x00000000
	.align		4
        /*0004*/ 	.word	0xffffffff
	.align		4
        /*0008*/ 	.word	0x00000000
	.align		4
        /*000c*/ 	.word	0xfffffffe
	.align		4
        /*0010*/ 	.word	0x00000000
	.align		4
        /*0014*/ 	.word	0xfffffffd
	.align		4
        /*0018*/ 	.word	0x00000000
	.align		4
        /*001c*/ 	.word	0xfffffffc


//--------------------- .text._Z30pearson_strategy5_opt_templateILi1024EEvPKfS1_Pfiii --------------------------
	.section	.text._Z30pearson_strategy5_opt_templateILi1024EEvPKfS1_Pfiii,"ax",@progbits
	.align	128
        .global         _Z30pearson_strategy5_opt_templateILi1024EEvPKfS1_Pfiii
        .type           _Z30pearson_strategy5_opt_templateILi1024EEvPKfS1_Pfiii,@function
        .size           _Z30pearson_strategy5_opt_templateILi1024EEvPKfS1_Pfiii,(.L_x_291 - _Z30pearson_strategy5_opt_templateILi1024EEvPKfS1_Pfiii)
        .other          _Z30pearson_strategy5_opt_templateILi1024EEvPKfS1_Pfiii,@"STO_CUDA_ENTRY STV_DEFAULT"
_Z30pearson_strategy5_opt_templateILi1024EEvPKfS1_Pfiii:
.text._Z30pearson_strategy5_opt_templateILi1024EEvPKfS1_Pfiii:
[----:B------:R-:W-:Y:S08]  /*0000*/  LDC R1, c[0x0][0x37c] ;  /* 0x0000df00ff017b82 */ /* 0x000ff00000000800 */
[----:B------:R-:W0:Y:S08]  /*0010*/  S2UR UR6, SR_CTAID.X ;  /* 0x00000000000679c3 */ /* 0x000e300000002500 */
[----:B------:R-:W0:Y:S02]  /*0020*/  LDC R0, c[0x0][0x398] ;  /* 0x0000e600ff007b82 */ /* 0x000e240000000800 */
[----:B0-----:R-:W-:-:S13]  /*0030*/  ISETP.LE.AND P0, PT, R0, UR6, PT ;  /* 0x0000000600007c0c */ /* 0x001fda000bf03270 */
[----:B------:R-:W-:Y:S05]  /*0040*/  @P0 EXIT ;  /* 0x000000000000094d */ /* 0x000fea0003800000 */
[----:B------:R-:W0:Y:S01]  /*0050*/  S2R R2, SR_TID.X ;  /* 0x0000000000027919 */ /* 0x000e220000002100 */
[----:B------:R-:W0:Y:S01]  /*0060*/  LDC R15, c[0x0][0x3a0] ;  /* 0x0000e800ff0f7b82 */ /* 0x000e220000000800 */
[----:B------:R-:W1:Y:S01]  /*0070*/  LDCU.64 UR8, c[0x0][0x358] ;  /* 0x00006b00ff0877ac */ /* 0x000e620008000a00 */
[----:B------:R-:W-:Y:S01]  /*0080*/  BSSY.RECONVERGENT B0, `(.L_x_0) ;  /* 0x00000d6000007945 */ /* 0x000fe20003800200 */
[----:B------:R-:W-:Y:S01]  /*0090*/  HFMA2 R11, -RZ, RZ, 0, 0 ;  /* 0x00000000ff0b7431 */ /* 0x000fe200000001ff */
[----:B------:R-:W-:Y:S01]  /*00a0*/  MOV R3, RZ ;  /* 0x000000ff00037202 */ /* 0x000fe20000000f00 */
[----:B------:R-:W2:Y:S01]  /*00b0*/  LDCU.64 UR4, c[0x0][0x380] ;  /* 0x00007000ff0477ac */ /* 0x000ea20008000a00 */
[----:B------:R-:W3:Y:S01]  /*00c0*/  LDCU.64 UR10, c[0x0][0x380] ;  /* 0x00007000ff0a77ac */ /* 0x000ee20008000a00 */
[----:B0-----:R-:W-:-:S13]  /*00d0*/  ISETP.GE.AND P0, PT, R2, R15, PT ;  /* 0x0000000f0200720c */ /* 0x001fda0003f06270 */
[----:B-123--:R-:W-:Y:S05]  /*00e0*/  @P0 BRA `(.L_x_1) ;  /* 0x0000000c003c0947 */ /* 0x00efea0003800000 */
[----:B------:R-:W-:Y:S01]  /*00f0*/  LOP3.LUT R0, RZ, R2, RZ, 0x33, !PT ;  /* 0x00000002ff007212 */ /* 0x000fe200078e33ff */
[----:B------:R-:W-:Y:S01]  /*0100*/  IMAD R17, R15, UR6, RZ ;  /* 0x000000060f117c24 */ /* 0x000fe2000f8e02ff */
[----:B------:R-:W-:Y:S01]  /*0110*/  BSSY.RECONVERGENT B1, `(.L_x_2) ;  /* 0x000001f000017945 */ /* 0x000fe20003800200 */
[----:B------:R-:W-:Y:S01]  /*0120*/  IMAD.MOV.U32 R3, RZ, RZ, RZ ;  /* 0x000000ffff037224 */ /* 0x000fe200078e00ff */
[----:B------:R-:W-:Y:S02]  /*0130*/  IADD3 R4, PT, PT, R0, R15, RZ ;  /* 0x0000000f00047210 */ /* 0x000fe40007ffe0ff */
[----:B------:R-:W-:Y:S02]  /*0140*/  MOV R11, RZ ;  /* 0x000000ff000b7202 */ /* 0x000fe40000000f00 */
[C---:B------:R-:W-:Y:S02]  /*0150*/  LOP3.LUT R0, R4.reuse, 0xc00, RZ, 0xc0, !PT ;  /* 0x00000c0004007812 */ /* 0x040fe400078ec0ff */
[----:B------:R-:W-:-:S02]  /*0160*/  ISETP.GE.U32.AND P1, PT, R4, 0xc00, PT ;  /* 0x00000c000400780c */ /* 0x000fc40003f26070 */
[----:B------:R-:W-:Y:S02]  /*0170*/  ISETP.NE.AND P0, PT, R0, 0xc00, PT ;  /* 0x00000c000000780c */ /* 0x000fe40003f05270 */
[----:B------:R-:W-:Y:S02]  /*0180*/  MOV R0, R2 ;  /* 0x0000000200007202 */ /* 0x000fe40000000f00 */
[----:B------:R-:W-:-:S09]  /*0190*/  SHF.R.S32.HI R10, RZ, 0x1f, R17 ;  /* 0x0000001fff0a7819 */ /* 0x000fd20000011411 */
[----:B------:R-:W-:Y:S05]  /*01a0*/  @!P0 BRA `(.L_x_3) ;  /* 0x0000000000548947 */ /* 0x000fea0003800000 */
[----:B------:R-:W0:Y:S01]  /*01b0*/  S2R R7, SR_CgaCtaId ;  /* 0x0000000000077919 */ /* 0x000e220000008800 */
[----:B------:R-:W-:Y:S01]  /*01c0*/  MOV R0, 0x400 ;  /* 0x0000040000007802 */ /* 0x000fe20000000f00 */
[----:B------:R-:W-:Y:S01]  /*01d0*/  HFMA2 R9, -RZ, RZ, 0, 0 ;  /* 0x00000000ff097431 */ /* 0x000fe200000001ff */
[----:B------:R-:W-:Y:S01]  /*01e0*/  LEA.HI R4, R4, 0x1, RZ, 0x16 ;  /* 0x0000000104047811 */ /* 0x000fe200078fb0ff */
[----:B------:R-:W-:-:S03]  /*01f0*/  IMAD.MOV.U32 R3, RZ, RZ, RZ ;  /* 0x000000ffff037224 */ /* 0x000fc600078e00ff */
[----:B------:R-:W-:Y:S02]  /*0200*/  LOP3.LUT R6, R4, 0x3, RZ, 0xc0, !PT ;  /* 0x0000000304067812 */ /* 0x000fe400078ec0ff */
[----:B0-----:R-:W-:Y:S02]  /*0210*/  LEA R7, R7, R0, 0x18 ;  /* 0x0000000007077211 */ /* 0x001fe400078ec0ff */
[----:B------:R-:W-:-:S07]  /*0220*/  MOV R0, R2 ;  /* 0x0000000200007202 */ /* 0x000fce0000000f00 */
.L_x_4:
[----:B------:R-:W-:-:S04]  /*0230*/  IADD3 R5, P0, PT, R17, R0, RZ ;  /* 0x0000000011057210 */ /* 0x000fc80007f1e0ff */
[----:B------:R-:W-:Y:S02]  /*0240*/  IADD3.X R8, PT, PT, RZ, R10, RZ, P0, !PT ;  /* 0x0000000aff087210 */ /* 0x000fe400007fe4ff */
[----:B0-----:R-:W-:-:S04]  /*0250*/  LEA R4, P0, R5, UR4, 0x2 ;  /* 0x0000000405047c11 */ /* 0x001fc8000f8010ff */
[----:B------:R-:W-:-:S05]  /*0260*/  LEA.HI.X R5, R5, UR5, R8, 0x2, P0 ;  /* 0x0000000505057c11 */ /* 0x000fca00080f1408 */
[----:B------:R-:W2:Y:S01]  /*0270*/  LDG.E.CONSTANT R4, desc[UR8][R4.64] ;  /* 0x0000000804047981 */ /* 0x000ea2000c1e9900 */
[C---:B------:R-:W-:Y:S01]  /*0280*/  LEA R13, R0.reuse, R7, 0x2 ;  /* 0x00000007000d7211 */ /* 0x040fe200078e10ff */
[----:B------:R-:W-:Y:S01]  /*0290*/  VIADD R9, R9, 0x1 ;  /* 0x0000000109097836 */ /* 0x000fe20000000000 */
[----:B------:R-:W-:-:S04]  /*02a0*/  IADD3 R0, PT, PT, R0, 0x400, RZ ;  /* 0x0000040000007810 */ /* 0x000fc80007ffe0ff */
[----:B------:R-:W-:Y:S01]  /*02b0*/  ISETP.NE.AND P0, PT, R9, R6, PT ;  /* 0x000000060900720c */ /* 0x000fe20003f05270 */
[----:B--2---:R0:W-:Y:S01]  /*02c0*/  STS [R13], R4 ;  /* 0x000000040d007388 */ /* 0x0041e20000000800 */
[C---:B------:R-:W-:Y:S01]  /*02d0*/  FADD R11, R4.reuse, R11 ;  /* 0x0000000b040b7221 */ /* 0x040fe20000000000 */
[----:B------:R-:W-:-:S10]  /*02e0*/  FFMA R3, R4, R4, R3 ;  /* 0x0000000404037223 */ /* 0x000fd40000000003 */
[----:B------:R-:W-:Y:S05]  /*02f0*/  @P0 BRA `(.L_x_4) ;  /* 0xfffffffc00cc0947 */ /* 0x000fea000383ffff */
.L_x_3:
[----:B------:R-:W-:Y:S05]  /*0300*/  BSYNC.RECONVERGENT B1 ;  /* 0x0000000000017941 */ /* 0x000fea0003800200 */
.L_x_2:
[----:B------:R-:W-:Y:S05]  /*0310*/  @!P1 BRA `(.L_x_1) ;  /* 0x0000000800b09947 */ /* 0x000fea0003800000 */
[----:B0-----:R-:W0:Y:S01]  /*0320*/  S2R R4, SR_CgaCtaId ;  /* 0x0000000000047919 */ /* 0x001e220000008800 */
[----:B------:R-:W-:Y:S01]  /*0330*/  IADD3 R5, PT, PT, -R0, R15, RZ ;  /* 0x0000000f00057210 */ /* 0x000fe20007ffe1ff */
[----:B------:R-:W-:Y:S01]  /*0340*/  BSSY.RECONVERGENT B1, `(.L_x_5) ;  /* 0x000005f000017945 */ /* 0x000fe20003800200 */
[----:B------:R-:W-:Y:S02]  /*0350*/  MOV R19, 0x400 ;  /* 0x0000040000137802 */ /* 0x000fe40000000f00 */
[----:B------:R-:W-:Y:S02]  /*0360*/  ISETP.GT.AND P1, PT, R5, 0x3000, PT ;  /* 0x000030000500780c */ /* 0x000fe40003f24270 */
[----:B------:R-:W-:Y:S02]  /*0370*/  PLOP3.LUT P0, PT, PT, PT, PT, 0x80, 0x8 ;  /* 0x000000000008781c */ /* 0x000fe40003f0f070 */
[----:B0-----:R-:W-:-:S09]  /*0380*/  LEA R19, R4, R19, 0x18 ;  /* 0x0000001304137211 */ /* 0x001fd200078ec0ff */
[----:B------:R-:W-:Y:S05]  /*0390*/  @!P1 BRA `(.L_x_6) ;  /* 0x0000000400649947 */ /* 0x000fea0003800000 */
[----:B------:R-:W-:Y:S02]  /*03a0*/  PLOP3.LUT P0, PT, PT, PT, PT, 0x8, 0x80 ;  /* 0x000000000080781c */ /* 0x000fe40003f0e170 */
[----:B------:R-:W-:-:S11]  /*03b0*/  IADD3 R13, PT, PT, R15, -0x3000, RZ ;  /* 0xffffd0000f0d7810 */ /* 0x000fd60007ffe0ff */
.L_x_7:
[----:B------:R-:W-:-:S05]  /*03c0*/  IADD3 R4, P1, PT, R17, R0, RZ ;  /* 0x0000000011047210 */ /* 0x000fca0007f3e0ff */
[----:B------:R-:W-:Y:S01]  /*03d0*/  IMAD.X R5, RZ, RZ, R10, P1 ;  /* 0x000000ffff057224 */ /* 0x000fe200008e060a */
[----:B------:R-:W-:-:S04]  /*03e0*/  LEA R8, P1, R4, UR10, 0x2 ;  /* 0x0000000a04087c11 */ /* 0x000fc8000f8210ff */
[----:B------:R-:W-:-:S05]  /*03f0*/  LEA.HI.X R9, R4, UR11, R5, 0x2, P1 ;  /* 0x0000000b04097c11 */ /* 0x000fca00088f1405 */
[----:B------:R-:W2:Y:S01]  /*0400*/  LDG.E.CONSTANT R25, desc[UR8][R8.64] ;  /* 0x0000000808197981 */ /* 0x000ea2000c1e9900 */
[----:B------:R-:W-:-:S03]  /*0410*/  IADD3 R4, PT, PT, R0, 0x1000, RZ ;  /* 0x0000100000047810 */ /* 0x000fc60007ffe0ff */
[----:B------:R-:W3:Y:S01]  /*0420*/  LDG.E.CONSTANT R21, desc[UR8][R8.64+0x1000] ;  /* 0x0010000808157981 */ /* 0x000ee2000c1e9900 */
[----:B------:R-:W-:-:S03]  /*0430*/  IADD3 R4, P1, PT, R17, R4, RZ ;  /* 0x0000000411047210 */ /* 0x000fc60007f3e0ff */
[----:B------:R-:W4:Y:S01]  /*0440*/  LDG.E.CONSTANT R18, desc[UR8][R8.64+0x2000] ;  /* 0x0020000808127981 */ /* 0x000f22000c1e9900 */
[----:B------:R-:W-:Y:S02]  /*0450*/  IADD3.X R5, PT, PT, RZ, R10, RZ, P1, !PT ;  /* 0x0000000aff057210 */ /* 0x000fe40000ffe4ff */
[C---:B------:R-:W-:Y:S01]  /*0460*/  LEA R6, P1, R4.reuse, UR10, 0x2 ;  /* 0x0000000a04067c11 */ /* 0x040fe2000f8210ff */
[----:B------:R0:W5:Y:S03]  /*0470*/  LDG.E.CONSTANT R14, desc[UR8][R8.64+0x3000] ;  /* 0x00300008080e7981 */ /* 0x000166000c1e9900 */
[----:B------:R-:W-:Y:S02]  /*0480*/  LEA.HI.X R7, R4, UR11, R5, 0x2, P1 ;  /* 0x0000000b04077c11 */ /* 0x000fe400088f1405 */
[----:B------:R-:W-:-:S03]  /*0490*/  IADD3 R4, PT, PT, R0, 0x2000, RZ ;  /* 0x0000200000047810 */ /* 0x000fc60007ffe0ff */
[----:B------:R-:W5:Y:S01]  /*04a0*/  LDG.E.CONSTANT R20, desc[UR8][R6.64] ;  /* 0x0000000806147981 */ /* 0x000f62000c1e9900 */
[----:B------:R-:W-:Y:S01]  /*04b0*/  IADD3 R5, P1, PT, R17, R4, RZ ;  /* 0x0000000411057210 */ /* 0x000fe20007f3e0ff */
[----:B------:R-:W-:Y:S02]  /*04c0*/  VIADD R22, R0, 0x3000 ;  /* 0x0000300000167836 */ /* 0x000fe40000000000 */
[----:B------:R-:W5:Y:S01]  /*04d0*/  LDG.E.CONSTANT R12, desc[UR8][R6.64+0x1000] ;  /* 0x00100008060c7981 */ /* 0x000f62000c1e9900 */
[----:B------:R-:W-:Y:S02]  /*04e0*/  IADD3.X R24, PT, PT, RZ, R10, RZ, P1, !PT ;  /* 0x0000000aff187210 */ /* 0x000fe40000ffe4ff */
[----:B------:R-:W-:Y:S01]  /*04f0*/  LEA R4, P1, R5, UR10, 0x2 ;  /* 0x0000000a05047c11 */ /* 0x000fe2000f8210ff */
[----:B------:R-:W5:Y:S01]  /*0500*/  LDG.E.CONSTANT R16, desc[UR8][R6.64+0x2000] ;  /* 0x0020000806107981 */ /* 0x000f62000c1e9900 */
[----:B------:R-:W-:Y:S02]  /*0510*/  IADD3 R22, P2, PT, R17, R22, RZ ;  /* 0x0000001611167210 */ /* 0x000fe40007f5e0ff */
[----:B------:R-:W-:Y:S01]  /*0520*/  LEA.HI.X R5, R5, UR11, R24, 0x2, P1 ;  /* 0x0000000b05057c11 */ /* 0x000fe200088f1418 */
[----:B------:R-:W5:Y:S01]  /*0530*/  LDG.E.CONSTANT R26, desc[UR8][R6.64+0x3000] ;  /* 0x00300008061a7981 */ /* 0x000f62000c1e9900 */
[----:B0-----:R-:W-:-:S02]  /*0540*/  IADD3.X R9, PT, PT, RZ, R10, RZ, P2, !PT ;  /* 0x0000000aff097210 */ /* 0x001fc400017fe4ff */
[C---:B------:R-:W-:Y:S01]  /*0550*/  LEA R8, P1, R22.reuse, UR10, 0x2 ;  /* 0x0000000a16087c11 */ /* 0x040fe2000f8210ff */
[----:B------:R-:W5:Y:S03]  /*0560*/  LDG.E.CONSTANT R28, desc[UR8][R4.64] ;  /* 0x00000008041c7981 */ /* 0x000f66000c1e9900 */
[----:B------:R-:W-:Y:S01]  /*0570*/  LEA.HI.X R9, R22, UR11, R9, 0x2, P1 ;  /* 0x0000000b16097c11 */ /* 0x000fe200088f1409 */
[----:B------:R-:W5:Y:S04]  /*0580*/  LDG.E.CONSTANT R24, desc[UR8][R4.64+0x2000] ;  /* 0x0020000804187981 */ /* 0x000f68000c1e9900 */
[----:B------:R-:W5:Y:S04]  /*0590*/  LDG.E.CONSTANT R22, desc[UR8][R4.64+0x1000] ;  /* 0x0010000804167981 */ /* 0x000f68000c1e9900 */
[----:B------:R2:W5:Y:S04]  /*05a0*/  LDG.E.CONSTANT R27, desc[UR8][R4.64+0x3000] ;  /* 0x00300008041b7981 */ /* 0x000568000c1e9900 */
[----:B------:R-:W5:Y:S04]  /*05b0*/  LDG.E.CONSTANT R7, desc[UR8][R8.64] ;  /* 0x0000000808077981 */ /* 0x000f68000c1e9900 */
[----:B------:R-:W5:Y:S04]  /*05c0*/  LDG.E.CONSTANT R29, desc[UR8][R8.64+0x3000] ;  /* 0x00300008081d7981 */ /* 0x000f68000c1e9900 */
[----:B------:R-:W5:Y:S01]  /*05d0*/  LDG.E.CONSTANT R6, desc[UR8][R8.64+0x2000] ;  /* 0x0020000808067981 */ /* 0x000f62000c1e9900 */
[----:B--2---:R-:W-:-:S03]  /*05e0*/  FFMA R4, R25, R25, R3 ;  /* 0x0000001919047223 */ /* 0x004fc60000000003 */
[----:B------:R0:W2:Y:S01]  /*05f0*/  LDG.E.CONSTANT R3, desc[UR8][R8.64+0x1000] ;  /* 0x0010000808037981 */ /* 0x0000a2000c1e9900 */
[----:B------:R-:W-:Y:S01]  /*0600*/  LEA R23, R0, R19, 0x2 ;  /* 0x0000001300177211 */ /* 0x000fe200078e10ff */
[----:B------:R-:W-:-:S04]  /*0610*/  FADD R11, R25, R11 ;  /* 0x0000000b190b7221 */ /* 0x000fc80000000000 */
[----:B------:R1:W-:Y:S01]  /*0620*/  STS [R23], R25 ;  /* 0x0000001917007388 */ /* 0x0003e20000000800 */
[----:B---3--:R-:W-:-:S04]  /*0630*/  FADD R11, R11, R21 ;  /* 0x000000150b0b7221 */ /* 0x008fc80000000000 */
[----:B----4-:R-:W-:Y:S01]  /*0640*/  FADD R11, R11, R18 ;  /* 0x000000120b0b7221 */ /* 0x010fe20000000000 */
[----:B-1----:R-:W-:-:S03]  /*0650*/  FFMA R25, R21, R21, R4 ;  /* 0x0000001515197223 */ /* 0x002fc60000000004 */
[----:B-----5:R-:W-:Y:S01]  /*0660*/  FADD R11, R11, R14 ;  /* 0x0000000e0b0b7221 */ /* 0x020fe20000000000 */
[----:B------:R-:W-:-:S03]  /*0670*/  FFMA R5, R18, R18, R25 ;  /* 0x0000001212057223 */ /* 0x000fc60000000019 */
[----:B------:R-:W-:Y:S01]  /*0680*/  FADD R11, R11, R20 ;  /* 0x000000140b0b7221 */ /* 0x000fe20000000000 */
        /* <DEDUP_REMOVED lines=8> */
[----:B------:R-:W-:-:S04]  /*0710*/  FFMA R5, R26, R26, R5 ;  /* 0x0000001a1a057223 */ /* 0x000fc80000000005 */
[----:B------:R-:W-:Y:S01]  /*0720*/  FFMA R5, R28, R28, R5 ;  /* 0x0000001c1c057223 */ /* 0x000fe20000000005 */
[----:B------:R-:W-:-:S03]  /*0730*/  FADD R11, R11, R22 ;  /* 0x000000160b0b7221 */ /* 0x000fc60000000000 */
[----:B------:R-:W-:Y:S01]  /*0740*/  FFMA R5, R22, R22, R5 ;  /* 0x0000001616057223 */ /* 0x000fe20000000005 */
[----:B------:R-:W-:Y:S01]  /*0750*/  FADD R4, R11, R24 ;  /* 0x000000180b047221 */ /* 0x000fe20000000000 */
[----:B------:R-:W-:Y:S01]  /*0760*/  STS [R23+0x1000], R21 ;  /* 0x0010001517007388 */ /* 0x000fe20000000800 */
[----:B------:R-:W-:Y:S02]  /*0770*/  VIADD R0, R0, 0x4000 ;  /* 0x0000400000007836 */ /* 0x000fe40000000000 */
[----:B0-----:R-:W-:Y:S01]  /*0780*/  FFMA R8, R24, R24, R5 ;  /* 0x0000001818087223 */ /* 0x001fe20000000005 */
[----:B------:R-:W-:Y:S01]  /*0790*/  STS [R23+0x2000], R18 ;  /* 0x0020001217007388 */ /* 0x000fe20000000800 */
[----:B------:R-:W-:-:S03]  /*07a0*/  FADD R4, R4, R27 ;  /* 0x0000001b04047221 */ /* 0x000fc60000000000 */
[----:B------:R-:W-:Y:S04]  /*07b0*/  STS [R23+0x3000], R14 ;  /* 0x0030000e17007388 */ /* 0x000fe80000000800 */
        /* <DEDUP_REMOVED lines=9> */
[----:B------:R-:W-:Y:S01]  /*0850*/  STS [R23+0xf000], R29 ;  /* 0x00f0001d17007388 */ /* 0x000fe20000000800 */
[----:B------:R-:W-:Y:S01]  /*0860*/  FFMA R8, R27, R27, R8 ;  /* 0x0000001b1b087223 */ /* 0x000fe20000000008 */
[----:B------:R-:W-:Y:S01]  /*0870*/  ISETP.GE.AND P1, PT, R0, R13, PT ;  /* 0x0000000d0000720c */ /* 0x000fe20003f26270 */
[----:B------:R-:W-:-:S02]  /*0880*/  FADD R4, R4, R7 ;  /* 0x0000000704047221 */ /* 0x000fc40000000000 */
[----:B------:R-:W-:Y:S01]  /*0890*/  FFMA R8, R7, R7, R8 ;  /* 0x0000000707087223 */ /* 0x000fe20000000008 */
[----:B------:R0:W-:Y:S01]  /*08a0*/  STS [R23+0xe000], R6 ;  /* 0x00e0000617007388 */ /* 0x0001e20000000800 */
[----:B--2---:R-:W-:Y:S02]  /*08b0*/  FADD R5, R4, R3 ;  /* 0x0000000304057221 */ /* 0x004fe40000000000 */
[----:B------:R-:W-:Y:S02]  /*08c0*/  FFMA R9, R3, R3, R8 ;  /* 0x0000000303097223 */ /* 0x000fe40000000008 */
[----:B------:R-:W-:Y:S02]  /*08d0*/  FADD R4, R5, R6 ;  /* 0x0000000605047221 */ /* 0x000fe40000000000 */
[----:B0-----:R-:W-:Y:S01]  /*08e0*/  FFMA R6, R6, R6, R9 ;  /* 0x0000000606067223 */ /* 0x001fe20000000009 */
[----:B------:R0:W-:Y:S01]  /*08f0*/  STS [R23+0xd000], R3 ;  /* 0x00d0000317007388 */ /* 0x0001e20000000800 */
[----:B------:R-:W-:-:S02]  /*0900*/  FADD R11, R4, R29 ;  /* 0x0000001d040b7221 */ /* 0x000fc40000000000 */
[----:B0-----:R-:W-:Y:S01]  /*0910*/  FFMA R3, R29, R29, R6 ;  /* 0x0000001d1d037223 */ /* 0x001fe20000000006 */
[----:B------:R-:W-:Y:S06]  /*0920*/  @!P1 BRA `(.L_x_7) ;  /* 0xfffffff800a49947 */ /* 0x000fec000383ffff */
.L_x_6:
[----:B------:R-:W-:Y:S05]  /*0930*/  BSYNC.RECONVERGENT B1 ;  /* 0x0000000000017941 */ /* 0x000fea0003800200 */
.L_x_5:
[----:B------:R-:W-:Y:S01]  /*0940*/  IADD3 R4, PT, PT, -R0, R15, RZ ;  /* 0x0000000f00047210 */ /* 0x000fe20007ffe1ff */
[----:B------:R-:W-:Y:S03]  /*0950*/  BSSY.RECONVERGENT B1, `(.L_x_8) ;  /* 0x0000030000017945 */ /* 0x000fe60003800200 */
[----:B------:R-:W-:-:S13]  /*0960*/  ISETP.GT.AND P1, PT, R4, 0x1000, PT ;  /* 0x000010000400780c */ /* 0x000fda0003f24270 */
[----:B------:R-:W-:Y:S05]  /*0970*/  @!P1 BRA `(.L_x_9) ;  /* 0x0000000000b49947 */ /* 0x000fea0003800000 */
[----:B------:R-:W0:Y:S01]  /*0980*/  LDCU.64 UR12, c[0x0][0x380] ;  /* 0x00007000ff0c77ac */ /* 0x000e220008000a00 */
[----:B------:R-:W-:Y:S02]  /*0990*/  IADD3 R5, P0, PT, R17, R0, RZ ;  /* 0x0000000011057210 */ /* 0x000fe40007f1e0ff */
[----:B------:R-:W-:Y:S02]  /*09a0*/  IADD3 R4, PT, PT, R0, 0x1000, RZ ;  /* 0x0000100000047810 */ /* 0x000fe40007ffe0ff */
[----:B------:R-:W-:Y:S02]  /*09b0*/  IADD3.X R6, PT, PT, RZ, R10, RZ, P0, !PT ;  /* 0x0000000aff067210 */ /* 0x000fe400007fe4ff */
[----:B0-----:R-:W-:-:S04]  /*09c0*/  LEA R12, P0, R5, UR12, 0x2 ;  /* 0x0000000c050c7c11 */ /* 0x001fc8000f8010ff */
[----:B------:R-:W-:Y:S02]  /*09d0*/  LEA.HI.X R13, R5, UR13, R6, 0x2, P0 ;  /* 0x0000000d050d7c11 */ /* 0x000fe400080f1406 */
[----:B------:R-:W-:-:S03]  /*09e0*/  IADD3 R5, P0, PT, R17, R4, RZ ;  /* 0x0000000411057210 */ /* 0x000fc60007f1e0ff */
[----:B------:R-:W2:Y:S02]  /*09f0*/  LDG.E.CONSTANT R14, desc[UR8][R12.64] ;  /* 0x000000080c0e7981 */ /* 0x000ea4000c1e9900 */
[----:B------:R-:W-:Y:S01]  /*0a00*/  IMAD.X R6, RZ, RZ, R10, P0 ;  /* 0x000000ffff067224 */ /* 0x000fe200000e060a */
[C---:B------:R-:W-:Y:S01]  /*0a10*/  LEA R4, P0, R5.reuse, UR12, 0x2 ;  /* 0x0000000c05047c11 */ /* 0x040fe2000f8010ff */
[----:B------:R-:W3:Y:S03]  /*0a20*/  LDG.E.CONSTANT R16, desc[UR8][R12.64+0x1000] ;  /* 0x001000080c107981 */ /* 0x000ee6000c1e9900 */
[----:B------:R-:W-:Y:S01]  /*0a30*/  LEA.HI.X R5, R5, UR13, R6, 0x2, P0 ;  /* 0x0000000d05057c11 */ /* 0x000fe200080f1406 */
[----:B------:R-:W4:Y:S04]  /*0a40*/  LDG.E.CONSTANT R18, desc[UR8][R12.64+0x2000] ;  /* 0x002000080c127981 */ /* 0x000f28000c1e9900 */
[----:B------:R-:W5:Y:S04]  /*0a50*/  LDG.E.CONSTANT R20, desc[UR8][R12.64+0x3000] ;  /* 0x003000080c147981 */ /* 0x000f68000c1e9900 */
[----:B------:R-:W5:Y:S04]  /*0a60*/  LDG.E.CONSTANT R22, desc[UR8][R4.64] ;  /* 0x0000000804167981 */ /* 0x000f68000c1e9900 */
[----:B------:R-:W5:Y:S04]  /*0a70*/  LDG.E.CONSTANT R7, desc[UR8][R4.64+0x1000] ;  /* 0x0010000804077981 */ /* 0x000f68000c1e9900 */
[----:B------:R-:W5:Y:S04]  /*0a80*/  LDG.E.CONSTANT R6, desc[UR8][R4.64+0x2000] ;  /* 0x0020000804067981 */ /* 0x000f68000c1e9900 */
[----:B------:R0:W5:Y:S01]  /*0a90*/  LDG.E.CONSTANT R8, desc[UR8][R4.64+0x3000] ;  /* 0x0030000804087981 */ /* 0x000162000c1e9900 */
[----:B------:R-:W-:-:S02]  /*0aa0*/  LEA R9, R0, R19, 0x2 ;  /* 0x0000001300097211 */ /* 0x000fc400078e10ff */
[----:B------:R-:W-:Y:S02]  /*0ab0*/  PLOP3.LUT P0, PT, PT, PT, PT, 0x8, 0x80 ;  /* 0x000000000080781c */ /* 0x000fe40003f0e170 */
[----:B------:R-:W-:Y:S01]  /*0ac0*/  IADD3 R0, PT, PT, R0, 0x2000, RZ ;  /* 0x0000200000007810 */ /* 0x000fe20007ffe0ff */
[----:B--2---:R-:W-:Y:S01]  /*0ad0*/  FADD R11, R11, R14 ;  /* 0x0000000e0b0b7221 */ /* 0x004fe20000000000 */
[----:B------:R-:W-:Y:S01]  /*0ae0*/  FFMA R3, R14, R14, R3 ;  /* 0x0000000e0e037223 */ /* 0x000fe20000000003 */
[----:B------:R1:W-:Y:S02]  /*0af0*/  STS [R9], R14 ;  /* 0x0000000e09007388 */ /* 0x0003e40000000800 */
[----:B---3--:R-:W-:Y:S01]  /*0b00*/  FADD R11, R11, R16 ;  /* 0x000000100b0b7221 */ /* 0x008fe20000000000 */
[----:B------:R-:W-:Y:S01]  /*0b10*/  FFMA R3, R16, R16, R3 ;  /* 0x0000001010037223 */ /* 0x000fe20000000003 */
[----:B------:R1:W-:Y:S02]  /*0b20*/  STS [R9+0x1000], R16 ;  /* 0x0010001009007388 */ /* 0x0003e40000000800 */
[----:B----4-:R-:W-:Y:S01]  /*0b30*/  FADD R11, R11, R18 ;  /* 0x000000120b0b7221 */ /* 0x010fe20000000000 */
[----:B------:R-:W-:Y:S01]  /*0b40*/  FFMA R3, R18, R18, R3 ;  /* 0x0000001212037223 */ /* 0x000fe20000000003 */
[----:B------:R1:W-:Y:S02]  /*0b50*/  STS [R9+0x2000], R18 ;  /* 0x0020001209007388 */ /* 0x0003e40000000800 */
[----:B-----5:R-:W-:Y:S01]  /*0b60*/  FADD R11, R11, R20 ;  /* 0x000000140b0b7221 */ /* 0x020fe20000000000 */
[----:B------:R-:W-:Y:S01]  /*0b70*/  FFMA R3, R20, R20, R3 ;  /* 0x0000001414037223 */ /* 0x000fe20000000003 */
[----:B------:R1:W-:Y:S02]  /*0b80*/  STS [R9+0x3000], R20 ;  /* 0x0030001409007388 */ /* 0x0003e40000000800 */
[----:B0-----:R-:W-:Y:S01]  /*0b90*/  FADD R4, R11, R22 ;  /* 0x000000160b047221 */ /* 0x001fe20000000000 */
[----:B------:R-:W-:Y:S01]  /*0ba0*/  FFMA R12, R22, R22, R3 ;  /* 0x00000016160c7223 */ /* 0x000fe20000000003 */
[----:B------:R1:W-:Y:S02]  /*0bb0*/  STS [R9+0x4000], R22 ;  /* 0x0040001609007388 */ /* 0x0003e40000000800 */
[----:B------:R-:W-:Y:S01]  /*0bc0*/  FADD R3, R4, R7 ;  /* 0x0000000704037221 */ /* 0x000fe20000000000 */
[----:B------:R-:W-:Y:S01]  /*0bd0*/  FFMA R5, R7, R7, R12 ;  /* 0x0000000707057223 */ /* 0x000fe2000000000c */
[----:B------:R1:W-:Y:S02]  /*0be0*/  STS [R9+0x5000], R7 ;  /* 0x0050000709007388 */ /* 0x0003e40000000800 */
[----:B------:R-:W-:Y:S01]  /*0bf0*/  FADD R3, R3, R6 ;  /* 0x0000000603037221 */ /* 0x000fe20000000000 */
[----:B------:R-:W-:Y:S01]  /*0c00*/  FFMA R5, R6, R6, R5 ;  /* 0x0000000606057223 */ /* 0x000fe20000000005 */
[----:B------:R1:W-:Y:S02]  /*0c10*/  STS [R9+0x6000], R6 ;  /* 0x0060000609007388 */ /* 0x0003e40000000800 */
[----:B------:R-:W-:Y:S01]  /*0c20*/  FADD R11, R3, R8 ;  /* 0x00000008030b7221 */ /* 0x000fe20000000000 */
[----:B------:R-:W-:Y:S01]  /*0c30*/  FFMA R3, R8, R8, R5 ;  /* 0x0000000808037223 */ /* 0x000fe20000000005 */
[----:B------:R1:W-:Y:S06]  /*0c40*/  STS [R9+0x7000], R8 ;  /* 0x0070000809007388 */ /* 0x0003ec0000000800 */
.L_x_9:
[----:B------:R-:W-:Y:S05]  /*0c50*/  BSYNC.RECONVERGENT B1 ;  /* 0x0000000000017941 */ /* 0x000fea0003800200 */
.L_x_8:
[----:B------:R-:W-:-:S13]  /*0c60*/  ISETP.LT.OR P0, PT, R0, R15, P0 ;  /* 0x0000000f0000720c */ /* 0x000fda0000701670 */
[----:B------:R-:W-:Y:S05]  /*0c70*/  @!P0 BRA `(.L_x_1) ;  /* 0x0000000000588947 */ /* 0x000fea0003800000 */
[----:B------:R-:W0:Y:S01]  /*0c80*/  LDCU.64 UR12, c[0x0][0x380] ;  /* 0x00007000ff0c77ac */ /* 0x000e220008000a00 */
[----:B------:R-:W-:-:S04]  /*0c90*/  IADD3 R17, P0, PT, R17, R0, RZ ;  /* 0x0000000011117210 */ /* 0x000fc80007f1e0ff */
[----:B------:R-:W-:Y:S02]  /*0ca0*/  IADD3.X R10, PT, PT, RZ, R10, RZ, P0, !PT ;  /* 0x0000000aff0a7210 */ /* 0x000fe400007fe4ff */
[----:B0-----:R-:W-:-:S04]  /*0cb0*/  LEA R4, P0, R17, UR12, 0x2 ;  /* 0x0000000c11047c11 */ /* 0x001fc8000f8010ff */
[----:B------:R-:W-:-:S05]  /*0cc0*/  LEA.HI.X R5, R17, UR13, R10, 0x2, P0 ;  /* 0x0000000d11057c11 */ /* 0x000fca00080f140a */
[----:B-1----:R-:W2:Y:S04]  /*0cd0*/  LDG.E.CONSTANT R6, desc[UR8][R4.64] ;  /* 0x0000000804067981 */ /* 0x002ea8000c1e9900 */
[----:B------:R-:W3:Y:S04]  /*0ce0*/  LDG.E.CONSTANT R8, desc[UR8][R4.64+0x1000] ;  /* 0x0010000804087981 */ /* 0x000ee8000c1e9900 */
[----:B------:R-:W4:Y:S04]  /*0cf0*/  LDG.E.CONSTANT R10, desc[UR8][R4.64+0x2000] ;  /* 0x00200008040a7981 */ /* 0x000f28000c1e9900 */
[----:B------:R-:W5:Y:S01]  /*0d00*/  LDG.E.CONSTANT R12, desc[UR8][R4.64+0x3000] ;  /* 0x00300008040c7981 */ /* 0x000f62000c1e9900 */
[----:B------:R-:W-:-:S05]  /*0d10*/  IMAD R19, R0, 0x4, R19 ;  /* 0x0000000400137824 */ /* 0x000fca00078e0213 */
[----:B--2---:R2:W-:Y:S01]  /*0d20*/  STS [R19], R6 ;  /* 0x0000000613007388 */ /* 0x0045e20000000800 */
[----:B------:R-:W-:Y:S01]  /*0d30*/  FADD R11, R11, R6 ;  /* 0x000000060b0b7221 */ /* 0x000fe20000000000 */
[----:B------:R-:W-:Y:S02]  /*0d40*/  FFMA R3, R6, R6, R3 ;  /* 0x0000000606037223 */ /* 0x000fe40000000003 */
[----:B---3--:R2:W-:Y:S01]  /*0d50*/  STS [R19+0x1000], R8 ;  /* 0x0010000813007388 */ /* 0x0085e20000000800 */
[----:B------:R-:W-:Y:S01]  /*0d60*/  FADD R11, R11, R8 ;  /* 0x000000080b0b7221 */ /* 0x000fe20000000000 */
[----:B------:R-:W-:Y:S02]  /*0d70*/  FFMA R3, R8, R8, R3 ;  /* 0x0000000808037223 */ /* 0x000fe40000000003 */
[----:B----4-:R2:W-:Y:S01]  /*0d80*/  STS [R19+0x2000], R10 ;  /* 0x0020000a13007388 */ /* 0x0105e20000000800 */
[----:B------:R-:W-:Y:S01]  /*0d90*/  FADD R11, R11, R10 ;  /* 0x0000000a0b0b7221 */ /* 0x000fe20000000000 */
[----:B------:R-:W-:-:S02]  /*0da0*/  FFMA R3, R10, R10, R3 ;  /* 0x0000000a0a037223 */ /* 0x000fc40000000003 */
[----:B-----5:R2:W-:Y:S01]  /*0db0*/  STS [R19+0x3000], R12 ;  /* 0x0030000c13007388 */ /* 0x0205e20000000800 */
[----:B------:R-:W-:Y:S01]  /*0dc0*/  FADD R11, R11, R12 ;  /* 0x0000000c0b0b7221 */ /* 0x000fe20000000000 */
[----:B------:R-:W-:-:S07]  /*0dd0*/  FFMA R3, R12, R12, R3 ;  /* 0x0000000c0c037223 */ /* 0x000fce0000000003 */
.L_x_1:
[----:B------:R-:W-:Y:S05]  /*0de0*/  BSYNC.RECONVERGENT B0 ;  /* 0x0000000000007941 */ /* 0x000fea0003800200 */
.L_x_0:
[----:B------:R-:W3:Y:S01]  /*0df0*/  S2R R5, SR_CgaCtaId ;  /* 0x0000000000057919 */ /* 0x000ee20000008800 */
[----:B------:R-:W-:Y:S01]  /*0e00*/  MOV R0, 0x400 ;  /* 0x0000040000007802 */ /* 0x000fe20000000f00 */
[----:B--2---:R-:W2:Y:S01]  /*0e10*/  LDC R10, c[0x0][0x39c] ;  /* 0x0000e700ff0a7b82 */ /* 0x004ea20000000800 */
[C---:B------:R-:W-:Y:S01]  /*0e20*/  ISETP.GT.U32.AND P0, PT, R2.reuse, 0x1ff, PT ;  /* 0x000001ff0200780c */ /* 0x040fe20003f04070 */
[----:B------:R-:W-:Y:S01]  /*0e30*/  BSSY.RECONVERGENT B0, `(.L_x_10) ;  /* 0x0000066000007945 */ /* 0x000fe20003800200 */
[----:B------:R-:W-:Y:S02]  /*0e40*/  ISETP.GT.U32.AND P1, PT, R2, 0xff, PT ;  /* 0x000000ff0200780c */ /* 0x000fe40003f24070 */
[----:B--2---:R-:W-:Y:S02]  /*0e50*/  ISETP.GE.AND P2, PT, R10, 0x1, PT ;  /* 0x000000010a00780c */ /* 0x004fe40003f46270 */
[----:B---3--:R-:W-:-:S04]  /*0e60*/  LEA R0, R5, R0, 0x18 ;  /* 0x0000000005007211 */ /* 0x008fc800078ec0ff */
[----:B-1----:R-:W-:-:S04]  /*0e70*/  LEA R7, R15, R0, 0x2 ;  /* 0x000000000f077211 */ /* 0x002fc800078e10ff */
[----:B------:R-:W-:-:S05]  /*0e80*/  LEA R6, R2, R7, 0x2 ;  /* 0x0000000702067211 */ /* 0x000fca00078e10ff */
[----:B------:R-:W-:Y:S04]  /*0e90*/  STS [R6], R11 ;  /* 0x0000000b06007388 */ /* 0x000fe80000000800 */
[----:B------:R-:W-:Y:S01]  /*0ea0*/  STS [R6+0x1000], R3 ;  /* 0x0010000306007388 */ /* 0x000fe20000000800 */
[----:B------:R-:W-:Y:S06]  /*0eb0*/  BAR.SYNC.DEFER_BLOCKING 0x0 ;  /* 0x0000000000007b1d */ /* 0x000fec0000010000 */
[----:B0-----:R-:W-:Y:S04]  /*0ec0*/  @!P0 LDS R4, [R6+0x800] ;  /* 0x0008000006048984 */ /* 0x001fe80000000800 */
[----:B------:R-:W0:Y:S04]  /*0ed0*/  @!P0 LDS R5, [R6] ;  /* 0x0000000006058984 */ /* 0x000e280000000800 */
[----:B------:R-:W-:Y:S04]  /*0ee0*/  @!P0 LDS R8, [R6+0x1800] ;  /* 0x0018000006088984 */ /* 0x000fe80000000800 */
[----:B------:R-:W1:Y:S01]  /*0ef0*/  @!P0 LDS R9, [R6+0x1000] ;  /* 0x0010000006098984 */ /* 0x000e620000000800 */
[----:B0-----:R-:W-:-:S05]  /*0f00*/  @!P0 FADD R5, R4, R5 ;  /* 0x0000000504058221 */ /* 0x001fca0000000000 */
[----:B------:R-:W-:Y:S01]  /*0f10*/  @!P0 STS [R6], R5 ;  /* 0x0000000506008388 */ /* 0x000fe20000000800 */
[----:B-1----:R-:W-:-:S05]  /*0f20*/  @!P0 FADD R9, R8, R9 ;  /* 0x0000000908098221 */ /* 0x002fca0000000000 */
[----:B------:R-:W-:Y:S01]  /*0f30*/  @!P0 STS [R6+0x1000], R9 ;  /* 0x0010000906008388 */ /* 0x000fe20000000800 */
[----:B------:R-:W-:Y:S01]  /*0f40*/  BAR.SYNC.DEFER_BLOCKING 0x0 ;  /* 0x0000000000007b1d */ /* 0x000fe20000010000 */
[----:B------:R-:W-:-:S05]  /*0f50*/  ISETP.GT.U32.AND P0, PT, R2, 0x7f, PT ;  /* 0x0000007f0200780c */ /* 0x000fca0003f04070 */
[----:B------:R-:W-:Y:S04]  /*0f60*/  @!P1 LDS R3, [R6+0x400] ;  /* 0x0004000006039984 */ /* 0x000fe80000000800 */
        /* <DEDUP_REMOVED lines=24> */
[----:B------:R0:W-:Y:S01]  /*10f0*/  @!P1 STS [R6], R3 ;  /* 0x0000000306009388 */ /* 0x0001e20000000800 */
[----:B-1----:R-:W-:-:S05]  /*1100*/  @!P1 FADD R11, R8, R11 ;  /* 0x0000000b080b9221 */ /* 0x002fca0000000000 */
[----:B------:R0:W-:Y:S01]  /*1110*/  @!P1 STS [R6+0x1000], R11 ;  /* 0x0010000b06009388 */ /* 0x0001e20000000800 */
[----:B------:R-:W-:Y:S01]  /*1120*/  BAR.SYNC.DEFER_BLOCKING 0x0 ;  /* 0x0000000000007b1d */ /* 0x000fe20000010000 */
[----:B------:R-:W-:-:S05]  /*1130*/  PLOP3.LUT P1, PT, PT, PT, PT, 0x8, 0x80 ;  /* 0x000000000080781c */ /* 0x000fca0003f2e170 */
[----:B------:R-:W-:Y:S08]  /*1140*/  @P0 BRA `(.L_x_11) ;  /* 0x0000000000d00947 */ /* 0x000ff00003800000 */
[----:B0-----:R-:W-:Y:S01]  /*1150*/  LDS R3, [R6+0x80] ;  /* 0x0000800006037984 */ /* 0x001fe20000000800 */
[----:B------:R-:W-:-:S03]  /*1160*/  ISETP.NE.AND P0, PT, R2, RZ, PT ;  /* 0x000000ff0200720c */ /* 0x000fc60003f05270 */
[----:B------:R-:W0:Y:S10]  /*1170*/  LDS R4, [R6] ;  /* 0x0000000006047984 */ /* 0x000e340000000800 */
[----:B------:R-:W-:Y:S01]  /*1180*/  @!P0 PLOP3.LUT P1, PT, PT, PT, PT, 0x80, 0x8 ;  /* 0x000000000008881c */ /* 0x000fe20003f2f070 */
[----:B0-----:R-:W-:-:S05]  /*1190*/  FADD R3, R3, R4 ;  /* 0x0000000403037221 */ /* 0x001fca0000000000 */
[----:B------:R-:W-:Y:S04]  /*11a0*/  STS [R6], R3 ;  /* 0x0000000306007388 */ /* 0x000fe80000000800 */
[----:B------:R-:W-:Y:S04]  /*11b0*/  LDS R4, [R6+0x1080] ;  /* 0x0010800006047984 */ /* 0x000fe80000000800 */
[----:B------:R-:W0:Y:S02]  /*11c0*/  LDS R5, [R6+0x1000] ;  /* 0x0010000006057984 */ /* 0x000e240000000800 */
[----:B0-----:R-:W-:-:S05]  /*11d0*/  FADD R5, R4, R5 ;  /* 0x0000000504057221 */ /* 0x001fca0000000000 */
[----:B------:R-:W-:Y:S04]  /*11e0*/  STS [R6+0x1000], R5 ;  /* 0x0010000506007388 */ /* 0x000fe80000000800 */
[----:B------:R-:W-:Y:S04]  /*11f0*/  LDS R4, [R6+0x40] ;  /* 0x0000400006047984 */ /* 0x000fe80000000800 */
[----:B------:R-:W0:Y:S02]  /*1200*/  LDS R11, [R6] ;  /* 0x00000000060b7984 */ /* 0x000e240000000800 */
[----:B0-----:R-:W-:-:S05]  /*1210*/  FADD R11, R4, R11 ;  /* 0x0000000b040b7221 */ /* 0x001fca0000000000 */
[----:B------:R-:W-:Y:S04]  /*1220*/  STS [R6], R11 ;  /* 0x0000000b06007388 */ /* 0x000fe80000000800 */
        /* <DEDUP_REMOVED lines=17> */
[----:B------:R-:W0:Y:S02]  /*1340*/  LDS R13, [R6+0x1000] ;  /* 0x00100000060d7984 */ /* 0x000e240000000800 */
[----:B0-----:R-:W-:-:S05]  /*1350*/  FADD R13, R4, R13 ;  /* 0x0000000d040d7221 */ /* 0x001fca0000000000 */
[----:B------:R-:W-:Y:S04]  /*1360*/  STS [R6+0x1000], R13 ;  /* 0x0010000d06007388 */ /* 0x000fe80000000800 */
        /* <DEDUP_REMOVED lines=15> */
[----:B------:R1:W-:Y:S04]  /*1460*/  STS [R6+0x1000], R13 ;  /* 0x0010000d06007388 */ /* 0x0003e80000000800 */
[----:B------:R1:W2:Y:S04]  /*1470*/  @!P0 LDS R9, [R7] ;  /* 0x0000000007098984 */ /* 0x0002a80000000800 */
[----:B------:R1:W3:Y:S02]  /*1480*/  @!P0 LDS R14, [R7+0x1000] ;  /* 0x00100000070e8984 */ /* 0x0002e40000000800 */
.L_x_11:
[----:B------:R-:W-:Y:S05]  /*1490*/  BSYNC.RECONVERGENT B0 ;  /* 0x0000000000007941 */ /* 0x000fea0003800200 */
.L_x_10:
[----:B------:R-:W-:Y:S06]  /*14a0*/  BAR.SYNC.DEFER_BLOCKING 0x0 ;  /* 0x0000000000007b1d */ /* 0x000fec0000010000 */
[----:B------:R-:W-:Y:S05]  /*14b0*/  @!P2 EXIT ;  /* 0x000000000000a94d */ /* 0x000fea0003800000 */
[----:B------:R-:W-:Y:S01]  /*14c0*/  LOP3.LUT R8, RZ, R2, RZ, 0x33, !PT ;  /* 0x00000002ff087212 */ /* 0x000fe200078e33ff */
[----:B------:R-:W-:Y:S02]  /*14d0*/  IMAD R12, R2, 0x4, R0 ;  /* 0x00000004020c7824 */ /* 0x000fe400078e0200 */
[----:B0-2---:R-:W-:Y:S01]  /*14e0*/  FMUL R3, R9, R9 ;  /* 0x0000000909037220 */ /* 0x005fe20000400000 */
[----:B-1----:R-:W-:Y:S01]  /*14f0*/  HFMA2 R13, -RZ, RZ, 0, 0 ;  /* 0x00000000ff0d7431 */ /* 0x002fe200000001ff */
[-C--:B------:R-:W-:Y:S02]  /*1500*/  IADD3 R8, PT, PT, R8, R15.reuse, RZ ;  /* 0x0000000f08087210 */ /* 0x080fe40007ffe0ff */
[----:B------:R-:W-:Y:S02]  /*1510*/  I2FP.F32.S32 R15, R15 ;  /* 0x0000000f000f7245 */ /* 0x000fe40000201400 */
[----:B------:R-:W-:Y:S02]  /*1520*/  LEA.HI R11, R8, 0x1, RZ, 0x16 ;  /* 0x00000001080b7811 */ /* 0x000fe400078fb0ff */
[----:B------:R-:W-:Y:S01]  /*1530*/  IADD3 R12, PT, PT, R12, 0x4000, RZ ;  /* 0x000040000c0c7810 */ /* 0x000fe20007ffe0ff */
[----:B---3--:R-:W-:Y:S01]  /*1540*/  FFMA R14, R14, R15, -R3 ;  /* 0x0000000f0e0e7223 */ /* 0x008fe20000000803 */
[----:B------:R-:W-:-:S02]  /*1550*/  LOP3.LUT R10, R11, 0x7ffff8, RZ, 0xc0, !PT ;  /* 0x007ffff80b0a7812 */ /* 0x000fc400078ec0ff */
[----:B------:R-:W-:Y:S02]  /*1560*/  LOP3.LUT R11, R11, 0x7, RZ, 0xc0, !PT ;  /* 0x000000070b0b7812 */ /* 0x000fe400078ec0ff */
[----:B------:R-:W-:-:S07]  /*1570*/  IADD3 R10, PT, PT, -R10, RZ, RZ ;  /* 0x000000ff0a0a7210 */ /* 0x000fce0007ffe1ff */
.L_x_39:
[----:B0-----:R-:W0:Y:S01]  /*1580*/  LDCU UR7, c[0x0][0x3a0] ;  /* 0x00007400ff0777ac */ /* 0x001e220008000800 */
[----:B------:R-:W-:Y:S01]  /*1590*/  BSSY.RECONVERGENT B0, `(.L_x_12) ;  /* 0x000009a000007945 */ /* 0x000fe20003800200 */
[----:B------:R-:W-:Y:S01]  /*15a0*/  IMAD.MOV.U32 R19, RZ, RZ, RZ ;  /* 0x000000ffff137224 */ /* 0x000fe200078e00ff */
[----:B-1-34-:R-:W-:Y:S02]  /*15b0*/  MOV R17, RZ ;  /* 0x000000ff00117202 */ /* 0x01afe40000000f00 */
[----:B------:R-:W-:Y:S02]  /*15c0*/  MOV R21, RZ ;  /* 0x000000ff00157202 */ /* 0x000fe40000000f00 */
[----:B0-----:R-:W-:-:S13]  /*15d0*/  ISETP.GE.AND P0, PT, R2, UR7, PT ;  /* 0x0000000702007c0c */ /* 0x001fda000bf06270 */
[----:B--2---:R-:W-:Y:S05]  /*15e0*/  @P0 BRA `(.L_x_13) ;  /* 0x0000000800500947 */ /* 0x004fea0003800000 */
[----:B------:R-:W-:Y:S01]  /*15f0*/  ISETP.GE.U32.AND P2, PT, R8, 0x1c00, PT ;  /* 0x00001c000800780c */ /* 0x000fe20003f46070 */
[----:B------:R-:W-:Y:S01]  /*1600*/  IMAD R3, R13, UR7, RZ ;  /* 0x000000070d037c24 */ /* 0x000fe2000f8e02ff */
[----:B------:R-:W-:Y:S01]  /*1610*/  BSSY.RECONVERGENT B1, `(.L_x_14) ;  /* 0x0000042000017945 */ /* 0x000fe20003800200 */
[----:B------:R-:W-:Y:S01]  /*1620*/  HFMA2 R17, -RZ, RZ, 0, 0 ;  /* 0x00000000ff117431 */ /* 0x000fe200000001ff */
[----:B------:R-:W-:Y:S01]  /*1630*/  ISETP.NE.AND P0, PT, R11, RZ, PT ;  /* 0x000000ff0b00720c */ /* 0x000fe20003f05270 */
[----:B------:R-:W-:Y:S01]  /*1640*/  IMAD.MOV.U32 R0, RZ, RZ, R2 ;  /* 0x000000ffff007224 */ /* 0x000fe200078e0002 */
[----:B------:R-:W-:Y:S02]  /*1650*/  MOV R21, RZ ;  /* 0x000000ff00157202 */ /* 0x000fe40000000f00 */
[----:B------:R-:W-:Y:S02]  /*1660*/  MOV R19, RZ ;  /* 0x000000ff00137202 */ /* 0x000fe40000000f00 */
[----:B------:R-:W-:-:S03]  /*1670*/  SHF.R.S32.HI R16, RZ, 0x1f, R3 ;  /* 0x0000001fff107819 */ /* 0x000fc60000011403 */
[----:B------:R-:W-:Y:S05]  /*1680*/  @!P2 BRA `(.L_x_15) ;  /* 0x0000000000e8a947 */ /* 0x000fea0003800000 */
[----:B------:R-:W0:Y:S01]  /*1690*/  LDCU.64 UR4, c[0x0][0x388] ;  /* 0x00007100ff0477ac */ /* 0x000e220008000a00 */
[----:B------:R-:W-:Y:S01]  /*16a0*/  IADD3 R5, P2, PT, R3, R2, RZ ;  /* 0x0000000203057210 */ /* 0x000fe20007f5e0ff */
[----:B------:R-:W-:Y:S01]  /*16b0*/  IMAD.MOV.U32 R21, RZ, RZ, RZ ;  /* 0x000000ffff157224 */ /* 0x000fe200078e00ff */
[----:B------:R-:W-:Y:S02]  /*16c0*/  MOV R20, R12 ;  /* 0x0000000c00147202 */ /* 0x000fe40000000f00 */
[----:B------:R-:W-:Y:S02]  /*16d0*/  IADD3.X R0, PT, PT, RZ, R16, RZ, P2, !PT ;  /* 0x00000010ff007210 */ /* 0x000fe400017fe4ff */
[----:B------:R-:W-:Y:S02]  /*16e0*/  MOV R18, R10 ;  /* 0x0000000a00127202 */ /* 0x000fe40000000f00 */
[----:B0-----:R-:W-:-:S04]  /*16f0*/  LEA R4, P3, R5, UR4, 0x2 ;  /* 0x0000000405047c11 */ /* 0x001fc8000f8610ff */
[----:B------:R-:W-:Y:S02]  /*1700*/  IADD3 R4, P2, PT, R4, 0x4000, RZ ;  /* 0x0000400004047810 */ /* 0x000fe40007f5e0ff */
[----:B------:R-:W-:Y:S02]  /*1710*/  LEA.HI.X R5, R5, UR5, R0, 0x2, P3 ;  /* 0x0000000505057c11 */ /* 0x000fe400098f1400 */
[----:B------:R-:W-:Y:S02]  /*1720*/  MOV R0, R2 ;  /* 0x0000000200007202 */ /* 0x000fe40000000f00 */
[----:B------:R-:W-:-:S07]  /*1730*/  IADD3.X R5, PT, PT, RZ, R5, RZ, P2, !PT ;  /* 0x00000005ff057210 */ /* 0x000fce00017fe4ff */
.L_x_16:
[----:B------:R-:W2:Y:S04]  /*1740*/  LDG.E.CONSTANT R28, desc[UR8][R4.64+-0x4000] ;  /* 0xffc00008041c7981 */ /* 0x000ea8000c1e9900 */
[----:B------:R-:W3:Y:S04]  /*1750*/  LDG.E.CONSTANT R24, desc[UR8][R4.64+-0x3000] ;  /* 0xffd0000804187981 */ /* 0x000ee8000c1e9900 */
[----:B------:R-:W4:Y:S04]  /*1760*/  LDG.E.CONSTANT R23, desc[UR8][R4.64+-0x2000] ;  /* 0xffe0000804177981 */ /* 0x000f28000c1e9900 */
[----:B------:R-:W5:Y:S04]  /*1770*/  LDG.E.CONSTANT R22, desc[UR8][R4.64+-0x1000] ;  /* 0xfff0000804167981 */ /* 0x000f68000c1e9900 */
[----:B------:R-:W2:Y:S02]  /*1780*/  LDS R26, [R20+-0x4000] ;  /* 0xffc00000141a7984 */ /* 0x000ea40000000800 */
[-C--:B--2---:R-:W-:Y:S01]  /*1790*/  FFMA R25, R26, R28.reuse, R21 ;  /* 0x0000001c1a197223 */ /* 0x084fe20000000015 */
[C---:B------:R-:W-:Y:S01]  /*17a0*/  FADD R19, R28.reuse, R19 ;  /* 0x000000131c137221 */ /* 0x040fe20000000000 */
[----:B------:R-:W3:Y:S01]  /*17b0*/  LDS R26, [R20+-0x3000] ;  /* 0xffd00000141a7984 */ /* 0x000ee20000000800 */
[----:B------:R-:W-:-:S03]  /*17c0*/  FFMA R21, R28, R28, R17 ;  /* 0x0000001c1c157223 */ /* 0x000fc60000000011 */
[----:B------:R-:W2:Y:S01]  /*17d0*/  LDG.E.CONSTANT R17, desc[UR8][R4.64] ;  /* 0x0000000804117981 */ /* 0x000ea2000c1e9900 */
[----:B---3--:R-:W-:-:S03]  /*17e0*/  FFMA R28, R26, R24, R25 ;  /* 0x000000181a1c7223 */ /* 0x008fc60000000019 */
[----:B------:R-:W4:Y:S01]  /*17f0*/  LDS R25, [R20+-0x2000] ;  /* 0xffe0000014197984 */ /* 0x000f220000000800 */
[----:B------:R-:W-:Y:S01]  /*1800*/  FADD R26, R19, R24 ;  /* 0x00000018131a7221 */ /* 0x000fe20000000000 */
[----:B------:R-:W-:Y:S02]  /*1810*/  FFMA R24, R24, R24, R21 ;  /* 0x0000001818187223 */ /* 0x000fe40000000015 */
[----:B------:R-:W3:Y:S01]  /*1820*/  LDG.E.CONSTANT R19, desc[UR8][R4.64+0x1000] ;  /* 0x0010000804137981 */ /* 0x000ee2000c1e9900 */
[----:B----4-:R-:W-:-:S03]  /*1830*/  FFMA R21, R25, R23, R28 ;  /* 0x0000001719157223 */ /* 0x010fc6000000001c */
[----:B------:R-:W5:Y:S01]  /*1840*/  LDS R28, [R20+-0x1000] ;  /* 0xfff00000141c7984 */ /* 0x000f620000000800 */
[----:B------:R-:W-:Y:S01]  /*1850*/  FADD R25, R26, R23 ;  /* 0x000000171a197221 */ /* 0x000fe20000000000 */
[----:B------:R-:W-:Y:S02]  /*1860*/  FFMA R27, R23, R23, R24 ;  /* 0x00000017171b7223 */ /* 0x000fe40000000018 */
[----:B------:R-:W4:Y:S01]  /*1870*/  LDG.E.CONSTANT R23, desc[UR8][R4.64+0x2000] ;  /* 0x0020000804177981 */ /* 0x000f22000c1e9900 */
[----:B-----5:R-:W-:-:S03]  /*1880*/  FFMA R28, R28, R22, R21 ;  /* 0x000000161c1c7223 */ /* 0x020fc60000000015 */
[----:B------:R-:W-:Y:S04]  /*1890*/  LDS R26, [R20+0x2000] ;  /* 0x00200000141a7984 */ /* 0x000fe80000000800 */
[----:B------:R0:W5:Y:S01]  /*18a0*/  LDG.E.CONSTANT R21, desc[UR8][R4.64+0x3000] ;  /* 0x0030000804157981 */ /* 0x000162000c1e9900 */
[----:B------:R-:W-:-:S03]  /*18b0*/  FADD R24, R25, R22 ;  /* 0x0000001619187221 */ /* 0x000fc60000000000 */
[----:B------:R-:W2:Y:S01]  /*18c0*/  LDS R25, [R20] ;  /* 0x0000000014197984 */ /* 0x000ea20000000800 */
[----:B------:R-:W-:-:S03]  /*18d0*/  FFMA R22, R22, R22, R27 ;  /* 0x0000001616167223 */ /* 0x000fc6000000001b */
[----:B------:R-:W1:Y:S01]  /*18e0*/  LDS R27, [R20+0x1000] ;  /* 0x00100000141b7984 */ /* 0x000e620000000800 */
[----:B------:R-:W-:-:S05]  /*18f0*/  VIADD R18, R18, 0x8 ;  /* 0x0000000812127836 */ /* 0x000fca0000000000 */
[----:B------:R-:W-:Y:S02]  /*1900*/  ISETP.NE.AND P2, PT, R18, RZ, PT ;  /* 0x000000ff1200720c */ /* 0x000fe40003f45270 */
[----:B0-----:R-:W-:Y:S02]  /*1910*/  IADD3 R4, P3, PT, R4, 0x8000, RZ ;  /* 0x0000800004047810 */ /* 0x001fe40007f7e0ff */
[----:B------:R-:W-:Y:S02]  /*1920*/  IADD3 R0, PT, PT, R0, 0x2000, RZ ;  /* 0x0000200000007810 */ /* 0x000fe40007ffe0ff */
[----:B------:R-:W-:Y:S01]  /*1930*/  IADD3.X R5, PT, PT, RZ, R5, RZ, P3, !PT ;  /* 0x00000005ff057210 */ /* 0x000fe20001ffe4ff */
[-C--:B--2---:R-:W-:Y:S01]  /*1940*/  FFMA R25, R25, R17.reuse, R28 ;  /* 0x0000001119197223 */ /* 0x084fe2000000001c */
[----:B------:R-:W-:Y:S02]  /*1950*/  FFMA R28, R17, R17, R22 ;  /* 0x00000011111c7223 */ /* 0x000fe40000000016 */
[----:B------:R0:W2:Y:S01]  /*1960*/  LDS R22, [R20+0x3000] ;  /* 0x0030000014167984 */ /* 0x0000a20000000800 */
[----:B------:R-:W-:Y:S01]  /*1970*/  FADD R24, R24, R17 ;  /* 0x0000001118187221 */ /* 0x000fe20000000000 */
[----:B0-----:R-:W-:-:S03]  /*1980*/  IADD3 R20, PT, PT, R20, 0x8000, RZ ;  /* 0x0000800014147810 */ /* 0x001fc60007ffe0ff */
[----:B---3--:R-:W-:Y:S01]  /*1990*/  FADD R24, R24, R19 ;  /* 0x0000001318187221 */ /* 0x008fe20000000000 */
[-C--:B------:R-:W-:Y:S01]  /*19a0*/  FFMA R28, R19, R19.reuse, R28 ;  /* 0x00000013131c7223 */ /* 0x080fe2000000001c */
[----:B-1----:R-:W-:Y:S02]  /*19b0*/  FFMA R25, R27, R19, R25 ;  /* 0x000000131b197223 */ /* 0x002fe40000000019 */
[----:B----4-:R-:W-:Y:S01]  /*19c0*/  FADD R24, R24, R23 ;  /* 0x0000001718187221 */ /* 0x010fe20000000000 */
[-C--:B------:R-:W-:Y:S01]  /*19d0*/  FFMA R28, R23, R23.reuse, R28 ;  /* 0x00000017171c7223 */ /* 0x080fe2000000001c */
[----:B------:R-:W-:Y:S02]  /*19e0*/  FFMA R25, R26, R23, R25 ;  /* 0x000000171a197223 */ /* 0x000fe40000000019 */
[----:B-----5:R-:W-:Y:S01]  /*19f0*/  FADD R19, R24, R21 ;  /* 0x0000001518137221 */ /* 0x020fe20000000000 */
[-C--:B------:R-:W-:Y:S01]  /*1a00*/  FFMA R17, R21, R21.reuse, R28 ;  /* 0x0000001515117223 */ /* 0x080fe2000000001c */
[----:B--2---:R-:W-:Y:S01]  /*1a10*/  FFMA R21, R22, R21, R25 ;  /* 0x0000001516157223 */ /* 0x004fe20000000019 */
[----:B------:R-:W-:Y:S06]  /*1a20*/  @P2 BRA `(.L_x_16) ;  /* 0xfffffffc00442947 */ /* 0x000fec000383ffff */
.L_x_15:
[----:B------:R-:W-:Y:S05]  /*1a30*/  BSYNC.RECONVERGENT B1 ;  /* 0x0000000000017941 */ /* 0x000fea0003800200 */
.L_x_14:
[----:B------:R-:W-:Y:S05]  /*1a40*/  @!P0 BRA `(.L_x_13) ;  /* 0x0000000400388947 */ /* 0x000fea0003800000 */
[----:B------:R-:W-:Y:S01]  /*1a50*/  IADD3 R4, PT, PT, R11, -0x1, RZ ;  /* 0xffffffff0b047810 */ /* 0x000fe20007ffe0ff */
[----:B------:R-:W-:Y:S01]  /*1a60*/  BSSY.RECONVERGENT B1, `(.L_x_17) ;  /* 0x0000023000017945 */ /* 0x000fe20003800200 */
[----:B------:R-:W-:Y:S02]  /*1a70*/  LEA.HI R5, R8, 0x1, RZ, 0x16 ;  /* 0x0000000108057811 */ /* 0x000fe400078fb0ff */
[----:B------:R-:W-:Y:S02]  /*1a80*/  ISETP.GE.U32.AND P0, PT, R4, 0x3, PT ;  /* 0x000000030400780c */ /* 0x000fe40003f06070 */
[----:B------:R-:W-:-:S11]  /*1a90*/  LOP3.LUT P2, RZ, R5, 0x3, RZ, 0xc0, !PT ;  /* 0x0000000305ff7812 */ /* 0x000fd6000784c0ff */
[----:B------:R-:W-:Y:S05]  /*1aa0*/  @!P0 BRA `(.L_x_18) ;  /* 0x0000000000788947 */ /* 0x000fea0003800000 */
[----:B------:R-:W0:Y:S01]  /*1ab0*/  LDCU.64 UR4, c[0x0][0x388] ;  /* 0x00007100ff0477ac */ /* 0x000e220008000a00 */
[----:B------:R-:W-:-:S05]  /*1ac0*/  IADD3 R5, P0, PT, R3, R0, RZ ;  /* 0x0000000003057210 */ /* 0x000fca0007f1e0ff */
[----:B------:R-:W-:Y:S01]  /*1ad0*/  IMAD.X R18, RZ, RZ, R16, P0 ;  /* 0x000000ffff127224 */ /* 0x000fe200000e0610 */
[----:B0-----:R-:W-:-:S04]  /*1ae0*/  LEA R4, P0, R5, UR4, 0x2 ;  /* 0x0000000405047c11 */ /* 0x001fc8000f8010ff */
[----:B------:R-:W-:-:S05]  /*1af0*/  LEA.HI.X R5, R5, UR5, R18, 0x2, P0 ;  /* 0x0000000505057c11 */ /* 0x000fca00080f1412 */
[----:B------:R-:W2:Y:S04]  /*1b00*/  LDG.E.CONSTANT R22, desc[UR8][R4.64] ;  /* 0x0000000804167981 */ /* 0x000ea8000c1e9900 */
[----:B------:R-:W3:Y:S04]  /*1b10*/  LDG.E.CONSTANT R20, desc[UR8][R4.64+0x1000] ;  /* 0x0010000804147981 */ /* 0x000ee8000c1e9900 */
[----:B------:R-:W4:Y:S04]  /*1b20*/  LDG.E.CONSTANT R18, desc[UR8][R4.64+0x2000] ;  /* 0x0020000804127981 */ /* 0x000f28000c1e9900 */
[----:B------:R3:W5:Y:S01]  /*1b30*/  LDG.E.CONSTANT R23, desc[UR8][R4.64+0x3000] ;  /* 0x0030000804177981 */ /* 0x000762000c1e9900 */
[----:B------:R-:W0:Y:S01]  /*1b40*/  S2UR UR5, SR_CgaCtaId ;  /* 0x00000000000579c3 */ /* 0x000e220000008800 */
[----:B------:R-:W-:-:S02]  /*1b50*/  UMOV UR4, 0x400 ;  /* 0x0000040000047882 */ /* 0x000fc40000000000 */
[----:B0-----:R-:W-:-:S06]  /*1b60*/  ULEA UR4, UR5, UR4, 0x18 ;  /* 0x0000000405047291 */ /* 0x001fcc000f8ec0ff */
[C---:B------:R-:W-:Y:S02]  /*1b70*/  LEA R26, R0.reuse, UR4, 0x2 ;  /* 0x00000004001a7c11 */ /* 0x040fe4000f8e10ff */
[----:B------:R-:W-:-:S03]  /*1b80*/  IADD3 R0, PT, PT, R0, 0x1000, RZ ;  /* 0x0000100000007810 */ /* 0x000fc60007ffe0ff */
[----:B------:R-:W2:Y:S04]  /*1b90*/  LDS R28, [R26] ;  /* 0x000000001a1c7984 */ /* 0x000ea80000000800 */
[----:B------:R-:W3:Y:S04]  /*1ba0*/  LDS R27, [R26+0x1000] ;  /* 0x001000001a1b7984 */ /* 0x000ee80000000800 */
[----:B------:R-:W4:Y:S04]  /*1bb0*/  LDS R25, [R26+0x2000] ;  /* 0x002000001a197984 */ /* 0x000f280000000800 */
[----:B------:R-:W5:Y:S01]  /*1bc0*/  LDS R24, [R26+0x3000] ;  /* 0x003000001a187984 */ /* 0x000f620000000800 */
[-C--:B--2---:R-:W-:Y:S01]  /*1bd0*/  FFMA R21, R28, R22.reuse, R21 ;  /* 0x000000161c157223 */ /* 0x084fe20000000015 */
[----:B------:R-:W-:Y:S01]  /*1be0*/  FADD R19, R19, R22 ;  /* 0x0000001613137221 */ /* 0x000fe20000000000 */
[----:B------:R-:W-:-:S02]  /*1bf0*/  FFMA R17, R22, R22, R17 ;  /* 0x0000001616117223 */ /* 0x000fc40000000011 */
[-C--:B---3--:R-:W-:Y:S01]  /*1c00*/  FFMA R4, R27, R20.reuse, R21 ;  /* 0x000000141b047223 */ /* 0x088fe20000000015 */
[----:B------:R-:W-:Y:S01]  /*1c10*/  FADD R19, R19, R20 ;  /* 0x0000001413137221 */ /* 0x000fe20000000000 */
[----:B------:R-:W-:Y:S02]  /*1c20*/  FFMA R17, R20, R20, R17 ;  /* 0x0000001414117223 */ /* 0x000fe40000000011 */
[-C--:B----4-:R-:W-:Y:S01]  /*1c30*/  FFMA R25, R25, R18.reuse, R4 ;  /* 0x0000001219197223 */ /* 0x090fe20000000004 */
[----:B------:R-:W-:Y:S01]  /*1c40*/  FADD R4, R19, R18 ;  /* 0x0000001213047221 */ /* 0x000fe20000000000 */
[----:B------:R-:W-:Y:S02]  /*1c50*/  FFMA R18, R18, R18, R17 ;  /* 0x0000001212127223 */ /* 0x000fe40000000011 */
[-C--:B-----5:R-:W-:Y:S01]  /*1c60*/  FFMA R21, R24, R23.reuse, R25 ;  /* 0x0000001718157223 */ /* 0x0a0fe20000000019 */
[----:B------:R-:W-:Y:S01]  /*1c70*/  FADD R19, R4, R23 ;  /* 0x0000001704137221 */ /* 0x000fe20000000000 */
[----:B------:R-:W-:-:S07]  /*1c80*/  FFMA R17, R23, R23, R18 ;  /* 0x0000001717117223 */ /* 0x000fce0000000012 */
.L_x_18:
[----:B------:R-:W-:Y:S05]  /*1c90*/  BSYNC.RECONVERGENT B1 ;  /* 0x0000000000017941 */ /* 0x000fea0003800200 */
.L_x_17:
[----:B------:R-:W-:Y:S05]  /*1ca0*/  @!P2 BRA `(.L_x_13) ;  /* 0x0000000000a0a947 */ /* 0x000fea0003800000 */
[C---:B------:R-:W-:Y:S01]  /*1cb0*/  LOP3.LUT P2, RZ, R8.reuse, 0xc00, RZ, 0xc0, !PT ;  /* 0x00000c0008ff7812 */ /* 0x040fe2000784c0ff */
[----:B------:R-:W-:Y:S01]  /*1cc0*/  BSSY.RECONVERGENT B1, `(.L_x_19) ;  /* 0x0000017000017945 */ /* 0x000fe20003800200 */
[----:B------:R-:W-:-:S11]  /*1cd0*/  LOP3.LUT P0, RZ, R8, 0x400, RZ, 0xc0, !PT ;  /* 0x0000040008ff7812 */ /* 0x000fd6000780c0ff */
[----:B------:R-:W-:Y:S05]  /*1ce0*/  @!P2 BRA `(.L_x_20) ;  /* 0x000000000050a947 */ /* 0x000fea0003800000 */
[----:B------:R-:W0:Y:S01]  /*1cf0*/  LDCU.64 UR4, c[0x0][0x388] ;  /* 0x00007100ff0477ac */ /* 0x000e220008000a00 */
[----:B------:R-:W-:-:S04]  /*1d00*/  IADD3 R5, P2, PT, R3, R0, RZ ;  /* 0x0000000003057210 */ /* 0x000fc80007f5e0ff */
[----:B------:R-:W-:Y:S02]  /*1d10*/  IADD3.X R18, PT, PT, RZ, R16, RZ, P2, !PT ;  /* 0x00000010ff127210 */ /* 0x000fe400017fe4ff */
[----:B0-----:R-:W-:-:S04]  /*1d20*/  LEA R4, P2, R5, UR4, 0x2 ;  /* 0x0000000405047c11 */ /* 0x001fc8000f8410ff */
[----:B------:R-:W-:-:S05]  /*1d30*/  LEA.HI.X R5, R5, UR5, R18, 0x2, P2 ;  /* 0x0000000505057c11 */ /* 0x000fca00090f1412 */
[----:B------:R-:W2:Y:S04]  /*1d40*/  LDG.E.CONSTANT R22, desc[UR8][R4.64] ;  /* 0x0000000804167981 */ /* 0x000ea8000c1e9900 */
[----:B------:R-:W3:Y:S01]  /*1d50*/  LDG.E.CONSTANT R24, desc[UR8][R4.64+0x1000] ;  /* 0x0010000804187981 */ /* 0x000ee2000c1e9900 */
[----:B------:R-:W0:Y:S01]  /*1d60*/  S2UR UR5, SR_CgaCtaId ;  /* 0x00000000000579c3 */ /* 0x000e220000008800 */
[----:B------:R-:W-:Y:S02]  /*1d70*/  UMOV UR4, 0x400 ;  /* 0x0000040000047882 */ /* 0x000fe40000000000 */
[----:B0-----:R-:W-:-:S06]  /*1d80*/  ULEA UR4, UR5, UR4, 0x18 ;  /* 0x0000000405047291 */ /* 0x001fcc000f8ec0ff */
[C---:B------:R-:W-:Y:S02]  /*1d90*/  LEA R18, R0.reuse, UR4, 0x2 ;  /* 0x0000000400127c11 */ /* 0x040fe4000f8e10ff */
[----:B------:R-:W-:-:S03]  /*1da0*/  IADD3 R0, PT, PT, R0, 0x800, RZ ;  /* 0x0000080000007810 */ /* 0x000fc60007ffe0ff */
[----:B------:R-:W0:Y:S04]  /*1db0*/  LDS R20, [R18] ;  /* 0x0000000012147984 */ /* 0x000e280000000800 */
[----:B------:R-:W1:Y:S01]  /*1dc0*/  LDS R23, [R18+0x1000] ;  /* 0x0010000012177984 */ /* 0x000e620000000800 */
[----:B--2---:R-:W-:Y:S01]  /*1dd0*/  FADD R19, R19, R22 ;  /* 0x0000001613137221 */ /* 0x004fe20000000000 */
[-C--:B------:R-:W-:Y:S01]  /*1de0*/  FFMA R17, R22, R22.reuse, R17 ;  /* 0x0000001616117223 */ /* 0x080fe20000000011 */
[----:B0-----:R-:W-:Y:S02]  /*1df0*/  FFMA R20, R20, R22, R21 ;  /* 0x0000001614147223 */ /* 0x001fe40000000015 */
[----:B---3--:R-:W-:Y:S01]  /*1e00*/  FADD R19, R19, R24 ;  /* 0x0000001813137221 */ /* 0x008fe20000000000 */
[-C--:B------:R-:W-:Y:S01]  /*1e10*/  FFMA R17, R24, R24.reuse, R17 ;  /* 0x0000001818117223 */ /* 0x080fe20000000011 */
[----:B-1----:R-:W-:-:S07]  /*1e20*/  FFMA R21, R23, R24, R20 ;  /* 0x0000001817157223 */ /* 0x002fce0000000014 */
.L_x_20:
[----:B------:R-:W-:Y:S05]  /*1e30*/  BSYNC.RECONVERGENT B1 ;  /* 0x0000000000017941 */ /* 0x000fea0003800200 */
.L_x_19:
[----:B------:R-:W-:Y:S05]  /*1e40*/  @P0 BRA `(.L_x_13) ;  /* 0x0000000000380947 */ /* 0x000fea0003800000 */
[----:B------:R-:W0:Y:S01]  /*1e50*/  LDCU.64 UR4, c[0x0][0x388] ;  /* 0x00007100ff0477ac */ /* 0x000e220008000a00 */
[----:B------:R-:W-:-:S04]  /*1e60*/  IADD3 R3, P0, PT, R3, R0, RZ ;  /* 0x0000000003037210 */ /* 0x000fc80007f1e0ff */
[----:B------:R-:W-:Y:S02]  /*1e70*/  IADD3.X R16, PT, PT, RZ, R16, RZ, P0, !PT ;  /* 0x00000010ff107210 */ /* 0x000fe400007fe4ff */
[----:B0-----:R-:W-:-:S04]  /*1e80*/  LEA R4, P0, R3, UR4, 0x2 ;  /* 0x0000000403047c11 */ /* 0x001fc8000f8010ff */
[----:B------:R-:W-:-:S05]  /*1e90*/  LEA.HI.X R5, R3, UR5, R16, 0x2, P0 ;  /* 0x0000000503057c11 */ /* 0x000fca00080f1410 */
[----:B------:R-:W2:Y:S01]  /*1ea0*/  LDG.E.CONSTANT R4, desc[UR8][R4.64] ;  /* 0x0000000804047981 */ /* 0x000ea2000c1e9900 */
[----:B------:R-:W0:Y:S01]  /*1eb0*/  S2UR UR5, SR_CgaCtaId ;  /* 0x00000000000579c3 */ /* 0x000e220000008800 */
[----:B------:R-:W-:Y:S02]  /*1ec0*/  UMOV UR4, 0x400 ;  /* 0x0000040000047882 */ /* 0x000fe40000000000 */
[----:B0-----:R-:W-:-:S06]  /*1ed0*/  ULEA UR4, UR5, UR4, 0x18 ;  /* 0x0000000405047291 */ /* 0x001fcc000f8ec0ff */
[----:B------:R-:W-:-:S06]  /*1ee0*/  LEA R0, R0, UR4, 0x2 ;  /* 0x0000000400007c11 */ /* 0x000fcc000f8e10ff */
[----:B------:R-:W2:Y:S02]  /*1ef0*/  LDS R0, [R0] ;  /* 0x0000000000007984 */ /* 0x000ea40000000800 */
[-C--:B--2---:R-:W-:Y:S01]  /*1f00*/  FFMA R21, R0, R4.reuse, R21 ;  /* 0x0000000400157223 */ /* 0x084fe20000000015 */
[----:B------:R-:W-:Y:S01]  /*1f10*/  FADD R19, R19, R4 ;  /* 0x0000000413137221 */ /* 0x000fe20000000000 */
[----:B------:R-:W-:-:S07]  /*1f20*/  FFMA R17, R4, R4, R17 ;  /* 0x0000000404117223 */ /* 0x000fce0000000011 */
.L_x_13:
[----:B------:R-:W-:Y:S05]  /*1f30*/  BSYNC.RECONVERGENT B0 ;  /* 0x0000000000007941 */ /* 0x000fea0003800200 */
.L_x_12:
[C---:B------:R-:W-:Y:S01]  /*1f40*/  ISETP.GT.U32.AND P0, PT, R2.reuse, 0x1ff, PT ;  /* 0x000001ff0200780c */ /* 0x040fe20003f04070 */
[----:B------:R0:W-:Y:S01]  /*1f50*/  STS [R6], R19 ;  /* 0x0000001306007388 */ /* 0x0001e20000000800 */
[----:B------:R-:W-:Y:S01]  /*1f60*/  BSSY.RECONVERGENT B0, `(.L_x_21) ;  /* 0x0000014000007945 */ /* 0x000fe20003800200 */
[C---:B------:R-:W-:Y:S02]  /*1f70*/  ISETP.GT.U32.AND P2, PT, R2.reuse, 0xff, PT ;  /* 0x000000ff0200780c */ /* 0x040fe40003f44070 */
[----:B------:R0:W-:Y:S01]  /*1f80*/  STS [R6+0x1000], R17 ;  /* 0x0010001106007388 */ /* 0x0001e20000000800 */
[C---:B------:R-:W-:Y:S02]  /*1f90*/  ISETP.GT.U32.AND P3, PT, R2.reuse, 0x7f, PT ;  /* 0x0000007f0200780c */ /* 0x040fe40003f64070 */
[----:B------:R-:W-:Y:S01]  /*1fa0*/  ISETP.GT.U32.AND P4, PT, R2, 0x3f, PT ;  /* 0x0000003f0200780c */ /* 0x000fe20003f84070 */
[----:B------:R0:W-:Y:S01]  /*1fb0*/  STS [R6+0x2000], R21 ;  /* 0x0020001506007388 */ /* 0x0001e20000000800 */
[----:B------:R-:W-:Y:S06]  /*1fc0*/  BAR.SYNC.DEFER_BLOCKING 0x0 ;  /* 0x0000000000007b1d */ /* 0x000fec0000010000 */
[----:B------:R-:W-:Y:S05]  /*1fd0*/  @P0 BRA `(.L_x_22) ;  /* 0x0000000000300947 */ /* 0x000fea0003800000 */
[----:B------:R-:W-:Y:S04]  /*1fe0*/  LDS R0, [R6+0x800] ;  /* 0x0008000006007984 */ /* 0x000fe80000000800 */
[----:B------:R-:W1:Y:S04]  /*1ff0*/  LDS R3, [R6] ;  /* 0x0000000006037984 */ /* 0x000e680000000800 */
[----:B------:R-:W-:Y:S04]  /*2000*/  LDS R4, [R6+0x1800] ;  /* 0x0018000006047984 */ /* 0x000fe80000000800 */
[----:B------:R-:W2:Y:S04]  /*2010*/  LDS R5, [R6+0x1000] ;  /* 0x0010000006057984 */ /* 0x000ea80000000800 */
[----:B------:R-:W-:Y:S04]  /*2020*/  LDS R16, [R6+0x2800] ;  /* 0x0028000006107984 */ /* 0x000fe80000000800 */
[----:B0-----:R-:W0:Y:S01]  /*2030*/  LDS R17, [R6+0x2000] ;  /* 0x0020000006117984 */ /* 0x001e220000000800 */
[----:B-1----:R-:W-:-:S05]  /*2040*/  FADD R3, R0, R3 ;  /* 0x0000000300037221 */ /* 0x002fca0000000000 */
[----:B------:R1:W-:Y:S01]  /*2050*/  STS [R6], R3 ;  /* 0x0000000306007388 */ /* 0x0003e20000000800 */
[----:B--2---:R-:W-:-:S05]  /*2060*/  FADD R5, R4, R5 ;  /* 0x0000000504057221 */ /* 0x004fca0000000000 */
[----:B------:R1:W-:Y:S01]  /*2070*/  STS [R6+0x1000], R5 ;  /* 0x0010000506007388 */ /* 0x0003e20000000800 */
[----:B0-----:R-:W-:-:S05]  /*2080*/  FADD R17, R16, R17 ;  /* 0x0000001110117221 */ /* 0x001fca0000000000 */
[----:B------:R1:W-:Y:S02]  /*2090*/  STS [R6+0x2000], R17 ;  /* 0x0020001106007388 */ /* 0x0003e40000000800 */
.L_x_22:
[----:B------:R-:W-:Y:S05]  /*20a0*/  BSYNC.RECONVERGENT B0 ;  /* 0x0000000000007941 */ /* 0x000fea0003800200 */
.L_x_21:
[----:B------:R-:W-:Y:S06]  /*20b0*/  BAR.SYNC.DEFER_BLOCKING 0x0 ;  /* 0x0000000000007b1d */ /* 0x000fec0000010000 */
[----:B------:R-:W-:Y:S04]  /*20c0*/  BSSY.RECONVERGENT B0, `(.L_x_23) ;  /* 0x000000e000007945 */ /* 0x000fe80003800200 */
[----:B------:R-:W-:Y:S05]  /*20d0*/  @P2 BRA `(.L_x_24) ;  /* 0x0000000000302947 */ /* 0x000fea0003800000 */
[----:B------:R-:W-:Y:S04]  /*20e0*/  LDS R0, [R6+0x400] ;  /* 0x0004000006007984 */ /* 0x000fe80000000800 */
[----:B-1----:R-:W1:Y:S04]  /*20f0*/  LDS R3, [R6] ;  /* 0x0000000006037984 */ /* 0x002e680000000800 */
        /* <DEDUP_REMOVED lines=10> */
.L_x_24:
[----:B------:R-:W-:Y:S05]  /*21a0*/  BSYNC.RECONVERGENT B0 ;  /* 0x0000000000007941 */ /* 0x000fea0003800200 */
.L_x_23:
[----:B------:R-:W-:Y:S06]  /*21b0*/  BAR.SYNC.DEFER_BLOCKING 0x0 ;  /* 0x0000000000007b1d */ /* 0x000fec0000010000 */
[----:B------:R-:W-:Y:S04]  /*21c0*/  BSSY.RECONVERGENT B0, `(.L_x_25) ;  /* 0x000000e000007945 */ /* 0x000fe80003800200 */
[----:B------:R-:W-:Y:S05]  /*21d0*/  @P3 BRA `(.L_x_26) ;  /* 0x0000000000303947 */ /* 0x000fea0003800000 */
[----:B------:R-:W-:Y:S04]  /*21e0*/  LDS R0, [R6+0x200] ;  /* 0x0002000006007984 */ /* 0x000fe80000000800 */
[----:B-1-3--:R-:W1:Y:S04]  /*21f0*/  LDS R3, [R6] ;  /* 0x0000000006037984 */ /* 0x00ae680000000800 */
        /* <DEDUP_REMOVED lines=10> */
.L_x_26:
[----:B------:R-:W-:Y:S05]  /*22a0*/  BSYNC.RECONVERGENT B0 ;  /* 0x0000000000007941 */ /* 0x000fea0003800200 */
.L_x_25:
[----:B------:R-:W-:Y:S06]  /*22b0*/  BAR.SYNC.DEFER_BLOCKING 0x0 ;  /* 0x0000000000007b1d */ /* 0x000fec0000010000 */
[----:B------:R-:W-:Y:S04]  /*22c0*/  BSSY.RECONVERGENT B0, `(.L_x_27) ;  /* 0x000000e000007945 */ /* 0x000fe80003800200 */
[----:B------:R-:W-:Y:S05]  /*22d0*/  @P4 BRA `(.L_x_28) ;  /* 0x0000000000304947 */ /* 0x000fea0003800000 */
[----:B------:R-:W-:Y:S04]  /*22e0*/  LDS R0, [R6+0x100] ;  /* 0x0001000006007984 */ /* 0x000fe80000000800 */
[----:B-1-34-:R-:W1:Y:S04]  /*22f0*/  LDS R3, [R6] ;  /* 0x0000000006037984 */ /* 0x01ae680000000800 */
        /* <DEDUP_REMOVED lines=10> */
.L_x_28:
[----:B------:R-:W-:Y:S05]  /*23a0*/  BSYNC.RECONVERGENT B0 ;  /* 0x0000000000007941 */ /* 0x000fea0003800200 */
.L_x_27:
[----:B------:R-:W-:Y:S01]  /*23b0*/  BAR.SYNC.DEFER_BLOCKING 0x0 ;  /* 0x0000000000007b1d */ /* 0x000fe20000010000 */
[----:B------:R-:W-:-:S05]  /*23c0*/  ISETP.GT.U32.AND P0, PT, R2, 0x1f, PT ;  /* 0x0000001f0200780c */ /* 0x000fca0003f04070 */
[----:B------:R-:W-:Y:S08]  /*23d0*/  BSSY.RECONVERGENT B0, `(.L_x_29) ;  /* 0x000004a000007945 */ /* 0x000ff00003800200 */
[----:B------:R-:W-:Y:S05]  /*23e0*/  @P0 BRA `(.L_x_30) ;  /* 0x0000000400200947 */ /* 0x000fea0003800000 */
[----:B------:R-:W-:Y:S04]  /*23f0*/  LDS R0, [R6+0x80] ;  /* 0x0000800006007984 */ /* 0x000fe80000000800 */
[----:B-1-34-:R-:W1:Y:S02]  /*2400*/  LDS R3, [R6] ;  /* 0x0000000006037984 */ /* 0x01ae640000000800 */
[----:B-1----:R-:W-:-:S05]  /*2410*/  FADD R3, R0, R3 ;  /* 0x0000000300037221 */ /* 0x002fca0000000000 */
[----:B------:R-:W-:Y:S04]  /*2420*/  STS [R6], R3 ;  /* 0x0000000306007388 */ /* 0x000fe80000000800 */
[----:B------:R-:W-:Y:S04]  /*2430*/  LDS R0, [R6+0x1080] ;  /* 0x0010800006007984 */ /* 0x000fe80000000800 */
[----:B------:R-:W1:Y:S02]  /*2440*/  LDS R5, [R6+0x1000] ;  /* 0x0010000006057984 */ /* 0x000e640000000800 */
[----:B-1----:R-:W-:-:S05]  /*2450*/  FADD R5, R0, R5 ;  /* 0x0000000500057221 */ /* 0x002fca0000000000 */
[----:B------:R-:W-:Y:S04]  /*2460*/  STS [R6+0x1000], R5 ;  /* 0x0010000506007388 */ /* 0x000fe80000000800 */
[----:B------:R-:W-:Y:S04]  /*2470*/  LDS R0, [R6+0x2080] ;  /* 0x0020800006007984 */ /* 0x000fe80000000800 */
[----:B0-----:R-:W0:Y:S02]  /*2480*/  LDS R17, [R6+0x2000] ;  /* 0x0020000006117984 */ /* 0x001e240000000800 */
        /* <DEDUP_REMOVED lines=61> */
[----:B------:R2:W-:Y:S02]  /*2860*/  STS [R6+0x2000], R5 ;  /* 0x0020000506007388 */ /* 0x0005e40000000800 */
.L_x_30:
[----:B------:R-:W-:Y:S05]  /*2870*/  BSYNC.RECONVERGENT B0 ;  /* 0x0000000000007941 */ /* 0x000fea0003800200 */
.L_x_29:
[----:B------:R-:W-:Y:S04]  /*2880*/  BSSY.RECONVERGENT B0, `(.L_x_31) ;  /* 0x0000031000007945 */ /* 0x000fe80003800200 */
[----:B------:R-:W-:Y:S05]  /*2890*/  @!P1 BRA `(.L_x_32) ;  /* 0x0000000000bc9947 */ /* 0x000fea0003800000 */
[----:B------:R-:W5:Y:S01]  /*28a0*/  LDS R4, [R7] ;  /* 0x0000000007047984 */ /* 0x000f620000000800 */
[----:B------:R-:W-:Y:S03]  /*28b0*/  BSSY.RECONVERGENT B1, `(.L_x_33) ;  /* 0x0000010000017945 */ /* 0x000fe60003800200 */
[----:B------:R-:W1:Y:S01]  /*28c0*/  LDS R0, [R7+0x1000] ;  /* 0x0010000007007984 */ /* 0x000e620000000800 */
[----:B-----5:R-:W-:-:S04]  /*28d0*/  FMUL R16, R4, R4 ;  /* 0x0000000404107220 */ /* 0x020fc80000400000 */
[----:B-1-34-:R-:W-:-:S04]  /*28e0*/  FFMA R3, R15, R0, -R16 ;  /* 0x000000000f037223 */ /* 0x01afc80000000810 */
[----:B------:R-:W-:-:S04]  /*28f0*/  FMUL R0, R14, R3 ;  /* 0x000000030e007220 */ /* 0x000fc80000400000 */
[----:B--2---:R-:W-:Y:S01]  /*2900*/  VIADD R5, R0, 0xf3000000 ;  /* 0xf300000000057836 */ /* 0x004fe20000000000 */
[----:B------:R1:W2:Y:S04]  /*2910*/  MUFU.RSQ R3, R0 ;  /* 0x0000000000037308 */ /* 0x0002a80000001400 */
[----:B------:R-:W-:-:S13]  /*2920*/  ISETP.GT.U32.AND P0, PT, R5, 0x727fffff, PT ;  /* 0x727fffff0500780c */ /* 0x000fda0003f04070 */
[----:B-12---:R-:W-:Y:S05]  /*2930*/  @!P0 BRA `(.L_x_34) ;  /* 0x00000000000c8947 */ /* 0x006fea0003800000 */
[----:B0-----:R-:W-:-:S07]  /*2940*/  MOV R19, 0x2960 ;  /* 0x0000296000137802 */ /* 0x001fce0000000f00 */
[----:B------:R-:W-:Y:S05]  /*2950*/  CALL.REL.NOINC `($__internal_0_$__cuda_sm20_sqrt_rn_f32_slowpath) ;  /* 0x0000000000a87944 */ /* 0x000fea0003c00000 */
[----:B------:R-:W-:Y:S05]  /*2960*/  BRA `(.L_x_35) ;  /* 0x0000000000107947 */ /* 0x000fea0003800000 */
.L_x_34:
[----:B------:R-:W-:Y:S01]  /*2970*/  FMUL.FTZ R5, R0, R3 ;  /* 0x0000000300057220 */ /* 0x000fe20000410000 */
[----:B------:R-:W-:-:S03]  /*2980*/  FMUL.FTZ R3, R3, 0.5 ;  /* 0x3f00000003037820 */ /* 0x000fc60000410000 */
[----:B------:R-:W-:-:S04]  /*2990*/  FFMA R0, -R5, R5, R0 ;  /* 0x0000000505007223 */ /* 0x000fc80000000100 */
[----:B------:R-:W-:-:S07]  /*29a0*/  FFMA R3, R0, R3, R5 ;  /* 0x0000000300037223 */ /* 0x000fce0000000005 */
.L_x_35:
[----:B------:R-:W-:Y:S05]  /*29b0*/  BSYNC.RECONVERGENT B1 ;  /* 0x0000000000017941 */ /* 0x000fea0003800200 */
.L_x_33:
[----:B------:R-:W-:-:S13]  /*29c0*/  FSETP.GT.AND P0, PT, R3, 9.9999999600419720025e-13, PT ;  /* 0x2b8cbccc0300780b */ /* 0x000fda0003f04000 */
[----:B------:R-:W-:Y:S05]  /*29d0*/  @!P0 BRA `(.L_x_36) ;  /* 0x0000000000588947 */ /* 0x000fea0003800000 */
[----:B------:R-:W1:Y:S01]  /*29e0*/  LDS R0, [R7+0x2000] ;  /* 0x0020000007007984 */ /* 0x000e620000000800 */
[----:B------:R-:W2:Y:S01]  /*29f0*/  MUFU.RCP R16, R3 ;  /* 0x0000000300107308 */ /* 0x000ea20000001000 */
[----:B------:R-:W-:Y:S01]  /*2a00*/  FMUL R4, R9, R4 ;  /* 0x0000000409047220 */ /* 0x000fe20000400000 */
[----:B------:R-:W-:Y:S01]  /*2a10*/  BSSY.RECONVERGENT B1, `(.L_x_37) ;  /* 0x000000c000017945 */ /* 0x000fe20003800200 */
[----:B--2---:R-:W-:-:S04]  /*2a20*/  FFMA R5, R16, -R3, 1 ;  /* 0x3f80000010057423 */ /* 0x004fc80000000803 */
[----:B------:R-:W-:Y:S01]  /*2a30*/  FFMA R5, R16, R5, R16 ;  /* 0x0000000510057223 */ /* 0x000fe20000000010 */
[----:B-1----:R-:W-:-:S04]  /*2a40*/  FFMA R0, R15, R0, -R4 ;  /* 0x000000000f007223 */ /* 0x002fc80000000804 */
[----:B------:R-:W1:Y:S01]  /*2a50*/  FCHK P0, R0, R3 ;  /* 0x0000000300007302 */ /* 0x000e620000000000 */
[----:B------:R-:W-:-:S04]  /*2a60*/  FFMA R4, R0, R5, RZ ;  /* 0x0000000500047223 */ /* 0x000fc800000000ff */
[----:B------:R-:W-:-:S04]  /*2a70*/  FFMA R16, R4, -R3, R0 ;  /* 0x8000000304107223 */ /* 0x000fc80000000000 */
[----:B0-----:R-:W-:Y:S01]  /*2a80*/  FFMA R17, R5, R16, R4 ;  /* 0x0000001005117223 */ /* 0x001fe20000000004 */
[----:B-1----:R-:W-:Y:S06]  /*2a90*/  @!P0 BRA `(.L_x_38) ;  /* 0x00000000000c8947 */ /* 0x002fec0003800000 */
[----:B------:R-:W-:-:S07]  /*2aa0*/  MOV R4, 0x2ac0 ;  /* 0x00002ac000047802 */ /* 0x000fce0000000f00 */
[----:B------:R-:W-:Y:S05]  /*2ab0*/  CALL.REL.NOINC `($__internal_1_$__cuda_sm3x_div_rn_noftz_f32_slowpath) ;  /* 0x0000000000a87944 */ /* 0x000fea0003c00000 */
[----:B------:R-:W-:-:S07]  /*2ac0*/  MOV R17, R0 ;  /* 0x0000000000117202 */ /* 0x000fce0000000f00 */
.L_x_38:
[----:B------:R-:W-:Y:S05]  /*2ad0*/  BSYNC.RECONVERGENT B1 ;  /* 0x0000000000017941 */ /* 0x000fea0003800200 */
.L_x_37:
[----:B------:R-:W0:Y:S08]  /*2ae0*/  LDC R0, c[0x0][0x39c] ;  /* 0x0000e700ff007b82 */ /* 0x000e300000000800 */
[----:B------:R-:W1:Y:S01]  /*2af0*/  LDC.64 R4, c[0x0][0x390] ;  /* 0x0000e400ff047b82 */ /* 0x000e620000000a00 */
[----:B0-----:R-:W-:-:S04]  /*2b00*/  IMAD R3, R0, UR6, R13 ;  /* 0x0000000600037c24 */ /* 0x001fc8000f8e020d */
[----:B-1----:R-:W-:-:S05]  /*2b10*/  IMAD.WIDE.U32 R4, R3, 0x4, R4 ;  /* 0x0000000403047825 */ /* 0x002fca00078e0004 */
[----:B------:R0:W-:Y:S01]  /*2b20*/  STG.E desc[UR8][R4.64], R17 ;  /* 0x0000001104007986 */ /* 0x0001e2000c101908 */
[----:B------:R-:W-:Y:S05]  /*2b30*/  BRA `(.L_x_32) ;  /* 0x0000000000147947 */ /* 0x000fea0003800000 */
.L_x_36:
[----:B------:R-:W1:Y:S08]  /*2b40*/  LDC R0, c[0x0][0x39c] ;  /* 0x0000e700ff007b82 */ /* 0x000e700000000800 */
[----:B------:R-:W2:Y:S01]  /*2b50*/  LDC.64 R4, c[0x0][0x390] ;  /* 0x0000e400ff047b82 */ /* 0x000ea20000000a00 */
[----:B-1----:R-:W-:-:S04]  /*2b60*/  IMAD R3, R0, UR6, R13 ;  /* 0x0000000600037c24 */ /* 0x002fc8000f8e020d */
[----:B--2---:R-:W-:-:S05]  /*2b70*/  IMAD.WIDE.U32 R4, R3, 0x4, R4 ;  /* 0x0000000403047825 */ /* 0x004fca00078e0004 */
[----:B------:R1:W-:Y:S02]  /*2b80*/  STG.E desc[UR8][R4.64], RZ ;  /* 0x000000ff04007986 */ /* 0x0003e4000c101908 */
.L_x_32:
[----:B------:R-:W-:Y:S05]  /*2b90*/  BSYNC.RECONVERGENT B0 ;  /* 0x0000000000007941 */ /* 0x000fea0003800200 */
.L_x_31:
[----:B------:R-:W5:Y:S01]  /*2ba0*/  LDCU UR4, c[0x0][0x39c] ;  /* 0x00007380ff0477ac */ /* 0x000f620008000800 */
[----:B------:R-:W-:Y:S01]  /*2bb0*/  IADD3 R13, PT, PT, R13, 0x1, RZ ;  /* 0x000000010d0d7810 */ /* 0x000fe20007ffe0ff */
[----:B------:R-:W-:Y:S03]  /*2bc0*/  BAR.SYNC.DEFER_BLOCKING 0x0 ;  /* 0x0000000000007b1d */ /* 0x000fe60000010000 */
[----:B-----5:R-:W-:-:S13]  /*2bd0*/  ISETP.NE.AND P0, PT, R13, UR4, PT ;  /* 0x000000040d007c0c */ /* 0x020fda000bf05270 */
[----:B------:R-:W-:Y:S05]  /*2be0*/  @P0 BRA `(.L_x_39) ;  /* 0xffffffe800640947 */ /* 0x000fea000383ffff */
[----:B------:R-:W-:Y:S05]  /*2bf0*/  EXIT ;  /* 0x000000000000794d */ /* 0x000fea0003800000 */
        .weak           $__internal_0_$__cuda_sm20_sqrt_rn_f32_slowpath
        .type           $__internal_0_$__cuda_sm20_sqrt_rn_f32_slowpath,@function
        .size           $__internal_0_$__cuda_sm20_sqrt_rn_f32_slowpath,($__internal_1_$__cuda_sm3x_div_rn_noftz_f32_slowpath - $__internal_0_$__cuda_sm20_sqrt_rn_f32_slowpath)
$__internal_0_$__cuda_sm20_sqrt_rn_f32_slowpath:
[----:B------:R-:W-:-:S13]  /*2c00*/  LOP3.LUT P0, RZ, R0, 0x7fffffff, RZ, 0xc0, !PT ;  /* 0x7fffffff00ff7812 */ /* 0x000fda000780c0ff */
[----:B------:R-:W-:Y:S01]  /*2c10*/  @!P0 MOV R3, R0 ;  /* 0x0000000000038202 */ /* 0x000fe20000000f00 */
[----:B------:R-:W-:Y:S06]  /*2c20*/  @!P0 BRA `(.L_x_40) ;  /* 0x0000000000408947 */ /* 0x000fec0003800000 */
[----:B------:R-:W-:-:S13]  /*2c30*/  FSETP.GEU.FTZ.AND P0, PT, R0, RZ, PT ;  /* 0x000000ff0000720b */ /* 0x000fda0003f1e000 */
[----:B------:R-:W-:Y:S01]  /*2c40*/  @!P0 MOV R3, 0x7fffffff ;  /* 0x7fffffff00038802 */ /* 0x000fe20000000f00 */
[----:B------:R-:W-:Y:S06]  /*2c50*/  @!P0 BRA `(.L_x_40) ;  /* 0x0000000000348947 */ /* 0x000fec0003800000 */
[----:B------:R-:W-:-:S13]  /*2c60*/  FSETP.GTU.FTZ.AND P0, PT, |R0|, +INF , PT ;  /* 0x7f8000000000780b */ /* 0x000fda0003f1c200 */
[----:B------:R-:W-:Y:S01]  /*2c70*/  @P0 FADD.FTZ R3, R0, 1 ;  /* 0x3f80000000030421 */ /* 0x000fe20000010000 */
[----:B------:R-:W-:Y:S06]  /*2c80*/  @P0 BRA `(.L_x_40) ;  /* 0x0000000000280947 */ /* 0x000fec0003800000 */
[----:B------:R-:W-:-:S13]  /*2c90*/  FSETP.NEU.FTZ.AND P0, PT, |R0|, +INF , PT ;  /* 0x7f8000000000780b */ /* 0x000fda0003f1d200 */
[----:B------:R-:W-:-:S04]  /*2ca0*/  @P0 FFMA R5, R0, 1.84467440737095516160e+19, RZ ;  /* 0x5f80000000050823 */ /* 0x000fc800000000ff */
[----:B------:R-:W0:Y:S02]  /*2cb0*/  @P0 MUFU.RSQ R16, R5 ;  /* 0x0000000500100308 */ /* 0x000e240000001400 */
[----:B0-----:R-:W-:Y:S01]  /*2cc0*/  @P0 FMUL.FTZ R18, R5, R16 ;  /* 0x0000001005120220 */ /* 0x001fe20000410000 */
[----:B------:R-:W-:-:S03]  /*2cd0*/  @P0 FMUL.FTZ R16, R16, 0.5 ;  /* 0x3f00000010100820 */ /* 0x000fc60000410000 */
[----:B------:R-:W-:-:S04]  /*2ce0*/  @P0 FADD.FTZ R3, -R18, -RZ ;  /* 0x800000ff12030221 */ /* 0x000fc80000010100 */
[----:B------:R-:W-:Y:S01]  /*2cf0*/  @P0 FFMA R17, R18, R3, R5 ;  /* 0x0000000312110223 */ /* 0x000fe20000000005 */
[----:B------:R-:W-:-:S03]  /*2d00*/  @!P0 IMAD.MOV.U32 R3, RZ, RZ, R0 ;  /* 0x000000ffff038224 */ /* 0x000fc600078e0000 */
[----:B------:R-:W-:-:S04]  /*2d10*/  @P0 FFMA R16, R17, R16, R18 ;  /* 0x0000001011100223 */ /* 0x000fc80000000012 */
[----:B------:R-:W-:-:S07]  /*2d20*/  @P0 FMUL.FTZ R3, R16, 2.3283064365386962891e-10 ;  /* 0x2f80000010030820 */ /* 0x000fce0000410000 */
.L_x_40:
[----:B------:R-:W-:Y:S01]  /*2d30*/  HFMA2 R17, -RZ, RZ, 0, 0 ;  /* 0x00000000ff117431 */ /* 0x000fe200000001ff */
[----:B------:R-:W-:-:S04]  /*2d40*/  MOV R16, R19 ;  /* 0x0000001300107202 */ /* 0x000fc80000000f00 */
[----:B------:R-:W-:Y:S05]  /*2d50*/  RET.REL.NODEC R16 `(_Z30pearson_strategy5_opt_templateILi1024EEvPKfS1_Pfiii) ;  /* 0xffffffd010a87950 */ /* 0x000fea0003c3ffff */
        .weak           $__internal_1_$__cuda_sm3x_div_rn_noftz_f32_slowpath
        .type           $__internal_1_$__cuda_sm3x_div_rn_noftz_f32_slowpath,@function
        .size           $__internal_1_$__cuda_sm3x_div_rn_noftz_f32_slowpath,(.L_x_291 - $__internal_1_$__cuda_sm3x_div_rn_noftz_f32_slowpath)
$__internal_1_$__cuda_sm3x_div_rn_noftz_f32_slowpath:
[----:B------:R-:W-:Y:S01]  /*2d60*/  SHF.R.U32.HI R5, RZ, 0x17, R3 ;  /* 0x00000017ff057819 */ /* 0x000fe20000011603 */
[----:B------:R-:W-:Y:S01]  /*2d70*/  BSSY.RECONVERGENT B2, `(.L_x_41) ;  /* 0x0000063000027945 */ /* 0x000fe20003800200 */
[--C-:B------:R-:W-:Y:S01]  /*2d80*/  SHF.R.U32.HI R16, RZ, 0x17, R0.reuse ;  /* 0x00000017ff107819 */ /* 0x100fe20000011600 */
[----:B------:R-:W-:Y:S01]  /*2d90*/  IMAD.MOV.U32 R18, RZ, RZ, R0 ;  /* 0x000000ffff127224 */ /* 0x000fe200078e0000 */
[----:B------:R-:W-:Y:S02]  /*2da0*/  LOP3.LUT R5, R5, 0xff, RZ, 0xc0, !PT ;  /* 0x000000ff05057812 */ /* 0x000fe400078ec0ff */
[----:B------:R-:W-:Y:S02]  /*2db0*/  LOP3.LUT R17, R16, 0xff, RZ, 0xc0, !PT ;  /* 0x000000ff10117812 */ /* 0x000fe400078ec0ff */
[----:B------:R-:W-:Y:S02]  /*2dc0*/  IADD3 R20, PT, PT, R5, -0x1, RZ ;  /* 0xffffffff05147810 */ /* 0x000fe40007ffe0ff */
[----:B------:R-:W-:-:S02]  /*2dd0*/  IADD3 R19, PT, PT, R17, -0x1, RZ ;  /* 0xffffffff11137810 */ /* 0x000fc40007ffe0ff */
[----:B------:R-:W-:-:S04]  /*2de0*/  ISETP.GT.U32.AND P0, PT, R20, 0xfd, PT ;  /* 0x000000fd1400780c */ /* 0x000fc80003f04070 */
[----:B------:R-:W-:-:S13]  /*2df0*/  ISETP.GT.U32.OR P0, PT, R19, 0xfd, P0 ;  /* 0x000000fd1300780c */ /* 0x000fda0000704470 */
[----:B------:R-:W-:Y:S01]  /*2e00*/  @!P0 MOV R16, RZ ;  /* 0x000000ff00108202 */ /* 0x000fe20000000f00 */
[----:B------:R-:W-:Y:S06]  /*2e10*/  @!P0 BRA `(.L_x_42) ;  /* 0x00000000005c8947 */ /* 0x000fec0003800000 */
[----:B------:R-:W-:Y:S02]  /*2e20*/  FSETP.GTU.FTZ.AND P2, PT, |R3|, +INF , PT ;  /* 0x7f8000000300780b */ /* 0x000fe40003f5c200 */
[----:B------:R-:W-:-:S04]  /*2e30*/  FSETP.GTU.FTZ.AND P0, PT, |R0|, +INF , PT ;  /* 0x7f8000000000780b */ /* 0x000fc80003f1c200 */
[----:B------:R-:W-:-:S13]  /*2e40*/  PLOP3.LUT P0, PT, P0, P2, PT, 0xf8, 0x8f ;  /* 0x00000000008f781c */ /* 0x000fda0000705f70 */
[----:B------:R-:W-:Y:S05]  /*2e50*/  @P0 BRA `(.L_x_43) ;  /* 0x00000004004c0947 */ /* 0x000fea0003800000 */
[----:B------:R-:W-:-:S13]  /*2e60*/  LOP3.LUT P0, RZ, R3, 0x7fffffff, R18, 0xc8, !PT ;  /* 0x7fffffff03ff7812 */ /* 0x000fda000780c812 */
[----:B------:R-:W-:Y:S05]  /*2e70*/  @!P0 BRA `(.L_x_44) ;  /* 0x00000004003c8947 */ /* 0x000fea0003800000 */
[C---:B------:R-:W-:Y:S02]  /*2e80*/  FSETP.NEU.FTZ.AND P2, PT, |R0|.reuse, +INF , PT ;  /* 0x7f8000000000780b */ /* 0x040fe40003f5d200 */
[----:B------:R-:W-:Y:S02]  /*2e90*/  FSETP.NEU.FTZ.AND P3, PT, |R3|, +INF , PT ;  /* 0x7f8000000300780b */ /* 0x000fe40003f7d200 */
[----:B------:R-:W-:-:S11]  /*2ea0*/  FSETP.NEU.FTZ.AND P0, PT, |R0|, +INF , PT ;  /* 0x7f8000000000780b */ /* 0x000fd60003f1d200 */
[----:B------:R-:W-:Y:S05]  /*2eb0*/  @!P3 BRA !P2, `(.L_x_44) ;  /* 0x00000004002cb947 */ /* 0x000fea0005000000 */
[----:B------:R-:W-:-:S04]  /*2ec0*/  LOP3.LUT P2, RZ, R18, 0x7fffffff, RZ, 0xc0, !PT ;  /* 0x7fffffff12ff7812 */ /* 0x000fc8000784c0ff */
[----:B------:R-:W-:-:S13]  /*2ed0*/  PLOP3.LUT P2, PT, P3, P2, PT, 0x2f, 0xf2 ;  /* 0x0000000000f2781c */ /* 0x000fda0001f44577 */
[----:B------:R-:W-:Y:S05]  /*2ee0*/  @P2 BRA `(.L_x_45) ;  /* 0x0000000400182947 */ /* 0x000fea0003800000 */
[----:B------:R-:W-:-:S04]  /*2ef0*/  LOP3.LUT P2, RZ, R3, 0x7fffffff, RZ, 0xc0, !PT ;  /* 0x7fffffff03ff7812 */ /* 0x000fc8000784c0ff */
[----:B------:R-:W-:-:S13]  /*2f00*/  PLOP3.LUT P0, PT, P0, P2, PT, 0x2f, 0xf2 ;  /* 0x0000000000f2781c */ /* 0x000fda0000704577 */
[----:B------:R-:W-:Y:S05]  /*2f10*/  @P0 BRA `(.L_x_46) ;  /* 0x0000000400000947 */ /* 0x000fea0003800000 */
[----:B------:R-:W-:Y:S02]  /*2f20*/  ISETP.GE.AND P0, PT, R19, RZ, PT ;  /* 0x000000ff1300720c */ /* 0x000fe40003f06270 */
[----:B------:R-:W-:-:S11]  /*2f30*/  ISETP.GE.AND P2, PT, R20, RZ, PT ;  /* 0x000000ff1400720c */ /* 0x000fd60003f46270 */
[----:B------:R-:W-:Y:S01]  /*2f40*/  @P0 MOV R16, RZ ;  /* 0x000000ff00100202 */ /* 0x000fe20000000f00 */
[----:B------:R-:W-:Y:S01]  /*2f50*/  @!P0 FFMA R18, R0, 1.84467440737095516160e+19, RZ ;  /* 0x5f80000000128823 */ /* 0x000fe200000000ff */
[----:B------:R-:W-:Y:S01]  /*2f60*/  @!P0 MOV R16, 0xffffffc0 ;  /* 0xffffffc000108802 */ /* 0x000fe20000000f00 */
[----:B------:R-:W-:-:S03]  /*2f70*/  @!P2 FFMA R3, R3, 1.84467440737095516160e+19, RZ ;  /* 0x5f8000000303a823 */ /* 0x000fc600000000ff */
[----:B------:R-:W-:-:S07]  /*2f80*/  @!P2 IADD3 R16, PT, PT, R16, 0x40, RZ ;  /* 0x000000401010a810 */ /* 0x000fce0007ffe0ff */
.L_x_42:
[----:B------:R-:W-:Y:S01]  /*2f90*/  LEA R0, R5, 0xc0800000, 0x17 ;  /* 0xc080000005007811 */ /* 0x000fe200078eb8ff */
[----:B------:R-:W-:Y:S01]  /*2fa0*/  BSSY.RECONVERGENT B3, `(.L_x_47) ;  /* 0x0000036000037945 */ /* 0x000fe20003800200 */
[----:B------:R-:W-:-:S03]  /*2fb0*/  IADD3 R17, PT, PT, R17, -0x7f, RZ ;  /* 0xffffff8111117810 */ /* 0x000fc60007ffe0ff */
[----:B------:R-:W-:Y:S02]  /*2fc0*/  IMAD.IADD R19, R3, 0x1, -R0 ;  /* 0x0000000103137824 */ /* 0x000fe400078e0a00 */
[C---:B------:R-:W-:Y:S01]  /*2fd0*/  IMAD R0, R17.reuse, -0x800000, R18 ;  /* 0xff80000011007824 */ /* 0x040fe200078e0212 */
[----:B------:R-:W-:Y:S01]  /*2fe0*/  IADD3 R17, PT, PT, R17, 0x7f, -R5 ;  /* 0x0000007f11117810 */ /* 0x000fe20007ffe805 */
[----:B------:R-:W0:Y:S01]  /*2ff0*/  MUFU.RCP R3, R19 ;  /* 0x0000001300037308 */ /* 0x000e220000001000 */
[----:B------:R-:W-:Y:S02]  /*3000*/  FADD.FTZ R21, -R19, -RZ ;  /* 0x800000ff13157221 */ /* 0x000fe40000010100 */
[----:B------:R-:W-:Y:S02]  /*3010*/  IADD3 R17, PT, PT, R17, R16, RZ ;  /* 0x0000001011117210 */ /* 0x000fe40007ffe0ff */
[----:B0-----:R-:W-:-:S04]  /*3020*/  FFMA R20, R3, R21, 1 ;  /* 0x3f80000003147423 */ /* 0x001fc80000000015 */
[----:B------:R-:W-:-:S04]  /*3030*/  FFMA R3, R3, R20, R3 ;  /* 0x0000001403037223 */ /* 0x000fc80000000003 */
[----:B------:R-:W-:-:S04]  /*3040*/  FFMA R18, R0, R3, RZ ;  /* 0x0000000300127223 */ /* 0x000fc800000000ff */
[----:B------:R-:W-:-:S04]  /*3050*/  FFMA R20, R21, R18, R0 ;  /* 0x0000001215147223 */ /* 0x000fc80000000000 */
[----:B------:R-:W-:-:S04]  /*3060*/  FFMA R18, R3, R20, R18 ;  /* 0x0000001403127223 */ /* 0x000fc80000000012 */
[----:B------:R-:W-:-:S04]  /*3070*/  FFMA R21, R21, R18, R0 ;  /* 0x0000001215157223 */ /* 0x000fc80000000000 */
[----:B------:R-:W-:-:S05]  /*3080*/  FFMA R0, R3, R21, R18 ;  /* 0x0000001503007223 */ /* 0x000fca0000000012 */
[----:B------:R-:W-:-:S04]  /*3090*/  SHF.R.U32.HI R5, RZ, 0x17, R0 ;  /* 0x00000017ff057819 */ /* 0x000fc80000011600 */
[----:B------:R-:W-:-:S04]  /*30a0*/  LOP3.LUT R5, R5, 0xff, RZ, 0xc0, !PT ;  /* 0x000000ff05057812 */ /* 0x000fc800078ec0ff */
[----:B------:R-:W-:-:S04]  /*30b0*/  IADD3 R19, PT, PT, R5, R17, RZ ;  /* 0x0000001105137210 */ /* 0x000fc80007ffe0ff */
[----:B------:R-:W-:-:S04]  /*30c0*/  IADD3 R5, PT, PT, R19, -0x1, RZ ;  /* 0xffffffff13057810 */ /* 0x000fc80007ffe0ff */
[----:B------:R-:W-:-:S13]  /*30d0*/  ISETP.GE.U32.AND P0, PT, R5, 0xfe, PT ;  /* 0x000000fe0500780c */ /* 0x000fda0003f06070 */
[----:B------:R-:W-:Y:S05]  /*30e0*/  @!P0 BRA `(.L_x_48) ;  /* 0x0000000000808947 */ /* 0x000fea0003800000 */
[----:B------:R-:W-:-:S13]  /*30f0*/  ISETP.GT.AND P0, PT, R19, 0xfe, PT ;  /* 0x000000fe1300780c */ /* 0x000fda0003f04270 */
[----:B------:R-:W-:Y:S05]  /*3100*/  @P0 BRA `(.L_x_49) ;  /* 0x00000000006c0947 */ /* 0x000fea0003800000 */
[----:B------:R-:W-:-:S13]  /*3110*/  ISETP.GE.AND P0, PT, R19, 0x1, PT ;  /* 0x000000011300780c */ /* 0x000fda0003f06270 */
[----:B------:R-:W-:Y:S05]  /*3120*/  @P0 BRA `(.L_x_50) ;  /* 0x0000000000740947 */ /* 0x000fea0003800000 */
[----:B------:R-:W-:Y:S02]  /*3130*/  ISETP.GE.AND P0, PT, R19, -0x18, PT ;  /* 0xffffffe81300780c */ /* 0x000fe40003f06270 */
[----:B------:R-:W-:-:S11]  /*3140*/  LOP3.LUT R0, R0, 0x80000000, RZ, 0xc0, !PT ;  /* 0x8000000000007812 */ /* 0x000fd600078ec0ff */
[----:B------:R-:W-:Y:S05]  /*3150*/  @!P0 BRA `(.L_x_50) ;  /* 0x0000000000688947 */ /* 0x000fea0003800000 */
[-CC-:B------:R-:W-:Y:S01]  /*3160*/  FFMA.RZ R5, R3, R21.reuse, R18.reuse ;  /* 0x0000001503057223 */ /* 0x180fe2000000c012 */
[C---:B------:R-:W-:Y:S02]  /*3170*/  ISETP.NE.AND P3, PT, R19.reuse, RZ, PT ;  /* 0x000000ff1300720c */ /* 0x040fe40003f65270 */
[----:B------:R-:W-:Y:S02]  /*3180*/  ISETP.NE.AND P2, PT, R19, RZ, PT ;  /* 0x000000ff1300720c */ /* 0x000fe40003f45270 */
[----:B------:R-:W-:Y:S01]  /*3190*/  LOP3.LUT R16, R5, 0x7fffff, RZ, 0xc0, !PT ;  /* 0x007fffff05107812 */ /* 0x000fe200078ec0ff */
[CCC-:B------:R-:W-:Y:S01]  /*31a0*/  FFMA.RP R5, R3.reuse, R21.reuse, R18.reuse ;  /* 0x0000001503057223 */ /* 0x1c0fe20000008012 */
[----:B------:R-:W-:Y:S01]  /*31b0*/  FFMA.RM R18, R3, R21, R18 ;  /* 0x0000001503127223 */ /* 0x000fe20000004012 */
[C---:B------:R-:W-:Y:S01]  /*31c0*/  VIADD R3, R19.reuse, 0x20 ;  /* 0x0000002013037836 */ /* 0x040fe20000000000 */
[----:B------:R-:W-:Y:S02]  /*31d0*/  LOP3.LUT R16, R16, 0x800000, RZ, 0xfc, !PT ;  /* 0x0080000010107812 */ /* 0x000fe400078efcff */
[----:B------:R-:W-:-:S02]  /*31e0*/  IADD3 R17, PT, PT, -R19, RZ, RZ ;  /* 0x000000ff13117210 */ /* 0x000fc40007ffe1ff */
[----:B------:R-:W-:Y:S02]  /*31f0*/  SHF.L.U32 R3, R16, R3, RZ ;  /* 0x0000000310037219 */ /* 0x000fe400000006ff */
[----:B------:R-:W-:Y:S02]  /*3200*/  FSETP.NEU.FTZ.AND P0, PT, R5, R18, PT ;  /* 0x000000120500720b */ /* 0x000fe40003f1d000 */
[----:B------:R-:W-:Y:S02]  /*3210*/  SEL R5, R17, RZ, P3 ;  /* 0x000000ff11057207 */ /* 0x000fe40001800000 */
[----:B------:R-:W-:Y:S02]  /*3220*/  ISETP.NE.AND P2, PT, R3, RZ, P2 ;  /* 0x000000ff0300720c */ /* 0x000fe40001745270 */
[----:B------:R-:W-:Y:S02]  /*3230*/  SHF.R.U32.HI R5, RZ, R5, R16 ;  /* 0x00000005ff057219 */ /* 0x000fe40000011610 */
[----:B------:R-:W-:-:S02]  /*3240*/  PLOP3.LUT P0, PT, P0, P2, PT, 0xf8, 0x8f ;  /* 0x00000000008f781c */ /* 0x000fc40000705f70 */
[----:B------:R-:W-:Y:S02]  /*3250*/  SHF.R.U32.HI R16, RZ, 0x1, R5 ;  /* 0x00000001ff107819 */ /* 0x000fe40000011605 */
[----:B------:R-:W-:-:S04]  /*3260*/  SEL R3, RZ, 0x1, !P0 ;  /* 0x00000001ff037807 */ /* 0x000fc80004000000 */
[----:B------:R-:W-:-:S04]  /*3270*/  LOP3.LUT R18, R3, 0x1, R16, 0xf8, !PT ;  /* 0x0000000103127812 */ /* 0x000fc800078ef810 */
[----:B------:R-:W-:-:S04]  /*3280*/  LOP3.LUT R5, R18, R5, RZ, 0xc0, !PT ;  /* 0x0000000512057212 */ /* 0x000fc800078ec0ff */
[----:B------:R-:W-:-:S04]  /*3290*/  IADD3 R5, PT, PT, R16, R5, RZ ;  /* 0x0000000510057210 */ /* 0x000fc80007ffe0ff */
[----:B------:R-:W-:Y:S01]  /*32a0*/  LOP3.LUT R0, R5, R0, RZ, 0xfc, !PT ;  /* 0x0000000005007212 */ /* 0x000fe200078efcff */
[----:B------:R-:W-:Y:S06]  /*32b0*/  BRA `(.L_x_50) ;  /* 0x0000000000107947 */ /* 0x000fec0003800000 */
.L_x_49:
[----:B------:R-:W-:-:S04]  /*32c0*/  LOP3.LUT R0, R0, 0x80000000, RZ, 0xc0, !PT ;  /* 0x8000000000007812 */ /* 0x000fc800078ec0ff */
[----:B------:R-:W-:Y:S01]  /*32d0*/  LOP3.LUT R0, R0, 0x7f800000, RZ, 0xfc, !PT ;  /* 0x7f80000000007812 */ /* 0x000fe200078efcff */
[----:B------:R-:W-:Y:S06]  /*32e0*/  BRA `(.L_x_50) ;  /* 0x0000000000047947 */ /* 0x000fec0003800000 */
.L_x_48:
[----:B------:R-:W-:-:S07]  /*32f0*/  LEA R0, R17, R0, 0x17 ;  /* 0x0000000011007211 */ /* 0x000fce00078eb8ff */
.L_x_50:
[----:B------:R-:W-:Y:S05]  /*3300*/  BSYNC.RECONVERGENT B3 ;  /* 0x0000000000037941 */ /* 0x000fea0003800200 */
.L_x_47:
[----:B------:R-:W-:Y:S05]  /*3310*/  BRA `(.L_x_51) ;  /* 0x0000000000207947 */ /* 0x000fea0003800000 */
.L_x_46:
[----:B------:R-:W-:-:S04]  /*3320*/  LOP3.LUT R0, R3, 0x80000000, R18, 0x48, !PT ;  /* 0x8000000003007812 */ /* 0x000fc800078e4812 */
[----:B------:R-:W-:Y:S01]  /*3330*/  LOP3.LUT R0, R0, 0x7f800000, RZ, 0xfc, !PT ;  /* 0x7f80000000007812 */ /* 0x000fe200078efcff */
[----:B------:R-:W-:Y:S06]  /*3340*/  BRA `(.L_x_51) ;  /* 0x0000000000147947 */ /* 0x000fec0003800000 */
.L_x_45:
[----:B------:R-:W-:Y:S01]  /*3350*/  LOP3.LUT R0, R3, 0x80000000, R18, 0x48, !PT ;  /* 0x8000000003007812 */ /* 0x000fe200078e4812 */
[----:B------:R-:W-:Y:S06]  /*3360*/  BRA `(.L_x_51) ;  /* 0x00000000000c7947 */ /* 0x000fec0003800000 */
.L_x_44:
[----:B------:R-:W0:Y:S01]  /*3370*/  MUFU.RSQ R0, -QNAN ;  /* 0xffc0000000007908 */ /* 0x000e220000001400 */
[----:B------:R-:W-:Y:S05]  /*3380*/  BRA `(.L_x_51) ;  /* 0x0000000000047947 */ /* 0x000fea0003800000 */
.L_x_43:
[----:B------:R-:W-:-:S07]  /*3390*/  FADD.FTZ R0, R0, R3 ;  /* 0x0000000300007221 */ /* 0x000fce0000010000 */
.L_x_51:
[----:B------:R-:W-:Y:S05]  /*33a0*/  BSYNC.RECONVERGENT B2 ;  /* 0x0000000000027941 */ /* 0x000fea0003800200 */
.L_x_41:
[----:B------:R-:W-:-:S04]  /*33b0*/  HFMA2 R5, -RZ, RZ, 0, 0 ;  /* 0x00000000ff057431 */ /* 0x000fc800000001ff */
[----:B0-----:R-:W-:Y:S05]  /*33c0*/  RET.REL.NODEC R4 `(_Z30pearson_strategy5_opt_templateILi1024EEvPKfS1_Pfiii) ;  /* 0xffffffcc040c7950 */ /* 0x001fea0003c3ffff */
.L_x_52:
[----:B------:R-:W-:-:S00]  /*33d0*/  BRA `(.L_x_52) ;  /* 0xfffffffc00fc7947 */ /* 0x000fc0000383ffff */
[----:B------:R-:W-:-:S00]  /*33e0*/  NOP ;  /* 0x0000000000007918 */ /* 0x000fc00000000000 */
        /* <DEDUP_REMOVED lines=9> */
.L_x_291:


//--------------------- .text._Z30pearson_strategy5_opt_templateILi512EEvPKfS1_Pfiii --------------------------
	.section	.text._Z30pearson_strategy5_opt_templateILi512EEvPKfS1_Pfiii,"ax",@progbits
	.align	128
        .global         _Z30pearson_strategy5_opt_templateILi512EEvPKfS1_Pfiii
        .type           _Z30pearson_strategy5_opt_templateILi512EEvPKfS1_Pfiii,@function
        .size           _Z30pearson_strategy5_opt_templateILi512EEvPKfS1_Pfiii,(.L_x_293 - _Z30pearson_strategy5_opt_templateILi512EEvPKfS1_Pfiii)
        .other          _Z30pearson_strategy5_opt_templateILi512EEvPKfS1_Pfiii,@"STO_CUDA_ENTRY STV_DEFAULT"
_Z30pearson_strategy5_opt_templateILi512EEvPKfS1_Pfiii:
.text._Z30pearson_strategy5_opt_templateILi512EEvPKfS1_Pfiii:
        /* <DEDUP_REMOVED lines=35> */
.L_x_57:
        /* <DEDUP_REMOVED lines=13> */
.L_x_56:
[----:B------:R-:W-:Y:S05]  /*0300*/  BSYNC.RECONVERGENT B1 ;  /* 0x0000000000017941 */ /* 0x000fea0003800200 */
.L_x_55:
        /* <DEDUP_REMOVED lines=11> */
.L_x_60:
        /* <DEDUP_REMOVED lines=87> */
.L_x_59:
[----:B------:R-:W-:Y:S05]  /*0930*/  BSYNC.RECONVERGENT B1 ;  /* 0x0000000000017941 */ /* 0x000fea0003800200 */
.L_x_58:
        /* <DEDUP_REMOVED lines=49> */
.L_x_62:
[----:B------:R-:W-:Y:S05]  /*0c50*/  BSYNC.RECONVERGENT B1 ;  /* 0x0000000000017941 */ /* 0x000fea0003800200 */
.L_x_61:
        /* <DEDUP_REMOVED lines=24> */
.L_x_54:
[----:B------:R-:W-:Y:S05]  /*0de0*/  BSYNC.RECONVERGENT B0 ;  /* 0x0000000000007941 */ /* 0x000fea0003800200 */
.L_x_53:
[----:B------:R-:W3:Y:S01]  /*0df0*/  S2R R5, SR_CgaCtaId ;  /* 0x0000000000057919 */ /* 0x000ee20000008800 */
[----:B------:R-:W-:Y:S01]  /*0e00*/  MOV R0, 0x400 ;  /* 0x0000040000007802 */ /* 0x000fe20000000f00 */
[----:B--2---:R-:W2:Y:S01]  /*0e10*/  LDC R10, c[0x0][0x39c] ;  /* 0x0000e700ff0a7b82 */ /* 0x004ea20000000800 */
[C---:B------:R-:W-:Y:S01]  /*0e20*/  ISETP.GT.U32.AND P0, PT, R2.reuse, 0xff, PT ;  /* 0x000000ff0200780c */ /* 0x040fe20003f04070 */
[----:B------:R-:W-:Y:S01]  /*0e30*/  BSSY.RECONVERGENT B0, `(.L_x_63) ;  /* 0x000005c000007945 */ /* 0x000fe20003800200 */
[C---:B------:R-:W-:Y:S02]  /*0e40*/  ISETP.GT.U32.AND P1, PT, R2.reuse, 0x7f, PT ;  /* 0x0000007f0200780c */ /* 0x040fe40003f24070 */
[----:B------:R-:W-:Y:S02]  /*0e50*/  ISETP.GT.U32.AND P2, PT, R2, 0x3f, PT ;  /* 0x0000003f0200780c */ /* 0x000fe40003f44070 */
        /* <DEDUP_REMOVED lines=15> */
[----:B--2---:R-:W-:-:S05]  /*0f50*/  ISETP.GE.AND P0, PT, R10, 0x1, PT ;  /* 0x000000010a00780c */ /* 0x004fca0003f06270 */
        /* <DEDUP_REMOVED lines=21> */
[----:B------:R-:W-:Y:S01]  /*10b0*/  LDS R3, [R6+0x80] ;  /* 0x0000800006037984 */ /* 0x000fe20000000800 */
[----:B------:R-:W-:-:S03]  /*10c0*/  ISETP.NE.AND P1, PT, R2, RZ, PT ;  /* 0x000000ff0200720c */ /* 0x000fc60003f25270 */
[----:B------:R-:W1:Y:S10]  /*10d0*/  LDS R4, [R6] ;  /* 0x0000000006047984 */ /* 0x000e740000000800 */
[----:B------:R-:W-:Y:S01]  /*10e0*/  @!P1 PLOP3.LUT P2, PT, PT, PT, PT, 0x80, 0x8 ;  /* 0x000000000008981c */ /* 0x000fe20003f4f070 */
[----:B-1----:R-:W-:-:S05]  /*10f0*/  FADD R3, R3, R4 ;  /* 0x0000000403037221 */ /* 0x002fca0000000000 */
[----:B------:R-:W-:Y:S04]  /*1100*/  STS [R6], R3 ;  /* 0x0000000306007388 */ /* 0x000fe80000000800 */
        /* <DEDUP_REMOVED lines=46> */
.L_x_64:
[----:B------:R-:W-:Y:S05]  /*13f0*/  BSYNC.RECONVERGENT B0 ;  /* 0x0000000000007941 */ /* 0x000fea0003800200 */
.L_x_63:
[----:B------:R-:W-:Y:S06]  /*1400*/  BAR.SYNC.DEFER_BLOCKING 0x0 ;  /* 0x0000000000007b1d */ /* 0x000fec0000010000 */
[----:B------:R-:W-:Y:S05]  /*1410*/  @!P0 EXIT ;  /* 0x000000000000894d */ /* 0x000fea0003800000 */
[----:B------:R-:W-:Y:S01]  /*1420*/  LOP3.LUT R8, RZ, R2, RZ, 0x33, !PT ;  /* 0x00000002ff087212 */ /* 0x000fe200078e33ff */
[----:B------:R-:W-:Y:S02]  /*1430*/  IMAD R12, R2, 0x4, R0 ;  /* 0x00000004020c7824 */ /* 0x000fe400078e0200 */
[----:B--2---:R-:W-:Y:S01]  /*1440*/  FMUL R3, R9, R9 ;  /* 0x0000000909037220 */ /* 0x004fe20000400000 */
        /* <DEDUP_REMOVED lines=9> */
.L_x_90:
[----:B-1----:R-:W1:Y:S01]  /*14e0*/  LDCU UR7, c[0x0][0x3a0] ;  /* 0x00007400ff0777ac */ /* 0x002e620008000800 */
[----:B------:R-:W-:Y:S01]  /*14f0*/  BSSY.RECONVERGENT B0, `(.L_x_65) ;  /* 0x000009a000007945 */ /* 0x000fe20003800200 */
[----:B------:R-:W-:Y:S01]  /*1500*/  IMAD.MOV.U32 R19, RZ, RZ, RZ ;  /* 0x000000ffff137224 */ /* 0x000fe200078e00ff */
[----:B0-234-:R-:W-:Y:S02]  /*1510*/  MOV R17, RZ ;  /* 0x000000ff00117202 */ /* 0x01dfe40000000f00 */
[----:B------:R-:W-:Y:S02]  /*1520*/  MOV R21, RZ ;  /* 0x000000ff00157202 */ /* 0x000fe40000000f00 */
[----:B-1----:R-:W-:-:S13]  /*1530*/  ISETP.GE.AND P0, PT, R2, UR7, PT ;  /* 0x0000000702007c0c */ /* 0x002fda000bf06270 */
[----:B------:R-:W-:Y:S05]  /*1540*/  @P0 BRA `(.L_x_66) ;  /* 0x0000000800500947 */ /* 0x000fea0003800000 */
        /* <DEDUP_REMOVED lines=10> */
[----:B------:R-:W1:Y:S01]  /*15f0*/  LDCU.64 UR4, c[0x0][0x388] ;  /* 0x00007100ff0477ac */ /* 0x000e620008000a00 */
[----:B0-----:R-:W-:Y:S01]  /*1600*/  IADD3 R5, P3, PT, R3, R2, RZ ;  /* 0x0000000203057210 */ /* 0x001fe20007f7e0ff */
[----:B------:R-:W-:Y:S01]  /*1610*/  IMAD.MOV.U32 R21, RZ, RZ, RZ ;  /* 0x000000ffff157224 */ /* 0x000fe200078e00ff */
[----:B------:R-:W-:Y:S02]  /*1620*/  MOV R20, R12 ;  /* 0x0000000c00147202 */ /* 0x000fe40000000f00 */
[----:B------:R-:W-:Y:S02]  /*1630*/  IADD3.X R0, PT, PT, RZ, R16, RZ, P3, !PT ;  /* 0x00000010ff007210 */ /* 0x000fe40001ffe4ff */
[----:B------:R-:W-:Y:S02]  /*1640*/  MOV R18, R10 ;  /* 0x0000000a00127202 */ /* 0x000fe40000000f00 */
[----:B-1----:R-:W-:-:S04]  /*1650*/  LEA R4, P1, R5, UR4, 0x2 ;  /* 0x0000000405047c11 */ /* 0x002fc8000f8210ff */
[----:B------:R-:W-:Y:S02]  /*1660*/  IADD3 R4, P3, PT, R4, 0x2000, RZ ;  /* 0x0000200004047810 */ /* 0x000fe40007f7e0ff */
[----:B------:R-:W-:Y:S02]  /*1670*/  LEA.HI.X R5, R5, UR5, R0, 0x2, P1 ;  /* 0x0000000505057c11 */ /* 0x000fe400088f1400 */
[----:B------:R-:W-:-:S03]  /*1680*/  MOV R0, R2 ;  /* 0x0000000200007202 */ /* 0x000fc60000000f00 */
[----:B------:R-:W-:-:S07]  /*1690*/  IMAD.X R5, RZ, RZ, R5, P3 ;  /* 0x000000ffff057224 */ /* 0x000fce00018e0605 */
.L_x_69:
        /* <DEDUP_REMOVED lines=27> */
[----:B------:R-:W-:-:S04]  /*1850*/  IADD3 R18, PT, PT, R18, 0x8, RZ ;  /* 0x0000000812127810 */ /* 0x000fc80007ffe0ff */
        /* <DEDUP_REMOVED lines=8> */
[----:B0-----:R-:W-:-:S03]  /*18e0*/  VIADD R20, R20, 0x4000 ;  /* 0x0000400014147836 */ /* 0x001fc60000000000 */
        /* <DEDUP_REMOVED lines=10> */
.L_x_68:
[----:B------:R-:W-:Y:S05]  /*1990*/  BSYNC.RECONVERGENT B1 ;  /* 0x0000000000017941 */ /* 0x000fea0003800200 */
.L_x_67:
[----:B------:R-:W-:Y:S05]  /*19a0*/  @!P0 BRA `(.L_x_66) ;  /* 0x0000000400388947 */ /* 0x000fea0003800000 */
[----:B------:R-:W-:Y:S01]  /*19b0*/  IADD3 R4, PT, PT, R11, -0x1, RZ ;  /* 0xffffffff0b047810 */ /* 0x000fe20007ffe0ff */
[----:B------:R-:W-:Y:S01]  /*19c0*/  BSSY.RECONVERGENT B1, `(.L_x_70) ;  /* 0x0000023000017945 */ /* 0x000fe20003800200 */
[----:B0-----:R-:W-:Y:S02]  /*19d0*/  LEA.HI R5, R8, 0x1, RZ, 0x17 ;  /* 0x0000000108057811 */ /* 0x001fe400078fb8ff */
[----:B------:R-:W-:Y:S02]  /*19e0*/  ISETP.GE.U32.AND P1, PT, R4, 0x3, PT ;  /* 0x000000030400780c */ /* 0x000fe40003f26070 */
        /* <DEDUP_REMOVED lines=32> */
.L_x_71:
[----:B------:R-:W-:Y:S05]  /*1bf0*/  BSYNC.RECONVERGENT B1 ;  /* 0x0000000000017941 */ /* 0x000fea0003800200 */
.L_x_70:
[----:B------:R-:W-:Y:S05]  /*1c00*/  @!P0 BRA `(.L_x_66) ;  /* 0x0000000000a08947 */ /* 0x000fea0003800000 */
[C---:B------:R-:W-:Y:S01]  /*1c10*/  LOP3.LUT P1, RZ, R8.reuse, 0x600, RZ, 0xc0, !PT ;  /* 0x0000060008ff7812 */ /* 0x040fe2000782c0ff */
[----:B------:R-:W-:Y:S01]  /*1c20*/  BSSY.RECONVERGENT B1, `(.L_x_72) ;  /* 0x0000017000017945 */ /* 0x000fe20003800200 */
        /* <DEDUP_REMOVED lines=22> */
.L_x_73:
[----:B------:R-:W-:Y:S05]  /*1d90*/  BSYNC.RECONVERGENT B1 ;  /* 0x0000000000017941 */ /* 0x000fea0003800200 */
.L_x_72:
        /* <DEDUP_REMOVED lines=15> */
.L_x_66:
[----:B------:R-:W-:Y:S05]  /*1e90*/  BSYNC.RECONVERGENT B0 ;  /* 0x0000000000007941 */ /* 0x000fea0003800200 */
.L_x_65:
[C---:B------:R-:W-:Y:S01]  /*1ea0*/  ISETP.GT.U32.AND P0, PT, R2.reuse, 0xff, PT ;  /* 0x000000ff0200780c */ /* 0x040fe20003f04070 */
[----:B------:R1:W-:Y:S01]  /*1eb0*/  STS [R6], R19 ;  /* 0x0000001306007388 */ /* 0x0003e20000000800 */
[----:B------:R-:W-:Y:S01]  /*1ec0*/  BSSY.RECONVERGENT B0, `(.L_x_74) ;  /* 0x0000013000007945 */ /* 0x000fe20003800200 */
[C---:B------:R-:W-:Y:S02]  /*1ed0*/  ISETP.GT.U32.AND P1, PT, R2.reuse, 0x7f, PT ;  /* 0x0000007f0200780c */ /* 0x040fe40003f24070 */
[----:B------:R1:W-:Y:S01]  /*1ee0*/  STS [R6+0x800], R17 ;  /* 0x0008001106007388 */ /* 0x0003e20000000800 */
[----:B------:R-:W-:-:S03]  /*1ef0*/  ISETP.GT.U32.AND P3, PT, R2, 0x3f, PT ;  /* 0x0000003f0200780c */ /* 0x000fc60003f64070 */
[----:B------:R1:W-:Y:S01]  /*1f00*/  STS [R6+0x1000], R21 ;  /* 0x0010001506007388 */ /* 0x0003e20000000800 */
[----:B------:R-:W-:Y:S06]  /*1f10*/  BAR.SYNC.DEFER_BLOCKING 0x0 ;  /* 0x0000000000007b1d */ /* 0x000fec0000010000 */
[----:B------:R-:W-:Y:S05]  /*1f20*/  @P0 BRA `(.L_x_75) ;  /* 0x0000000000300947 */ /* 0x000fea0003800000 */
[----:B------:R-:W-:Y:S04]  /*1f30*/  LDS R0, [R6+0x400] ;  /* 0x0004000006007984 */ /* 0x000fe80000000800 */
[----:B------:R-:W2:Y:S04]  /*1f40*/  LDS R3, [R6] ;  /* 0x0000000006037984 */ /* 0x000ea80000000800 */
[----:B------:R-:W-:Y:S04]  /*1f50*/  LDS R4, [R6+0xc00] ;  /* 0x000c000006047984 */ /* 0x000fe80000000800 */
[----:B0-----:R-:W0:Y:S04]  /*1f60*/  LDS R5, [R6+0x800] ;  /* 0x0008000006057984 */ /* 0x001e280000000800 */
[----:B------:R-:W-:Y:S04]  /*1f70*/  LDS R16, [R6+0x1400] ;  /* 0x0014000006107984 */ /* 0x000fe80000000800 */
[----:B-1----:R-:W1:Y:S01]  /*1f80*/  LDS R17, [R6+0x1000] ;  /* 0x0010000006117984 */ /* 0x002e620000000800 */
[----:B--2---:R-:W-:-:S05]  /*1f90*/  FADD R3, R0, R3 ;  /* 0x0000000300037221 */ /* 0x004fca0000000000 */
[----:B------:R2:W-:Y:S01]  /*1fa0*/  STS [R6], R3 ;  /* 0x0000000306007388 */ /* 0x0005e20000000800 */
[----:B0-----:R-:W-:-:S05]  /*1fb0*/  FADD R5, R4, R5 ;  /* 0x0000000504057221 */ /* 0x001fca0000000000 */
[----:B------:R2:W-:Y:S01]  /*1fc0*/  STS [R6+0x800], R5 ;  /* 0x0008000506007388 */ /* 0x0005e20000000800 */
[----:B-1----:R-:W-:-:S05]  /*1fd0*/  FADD R17, R16, R17 ;  /* 0x0000001110117221 */ /* 0x002fca0000000000 */
[----:B------:R2:W-:Y:S02]  /*1fe0*/  STS [R6+0x1000], R17 ;  /* 0x0010001106007388 */ /* 0x0005e40000000800 */
.L_x_75:
[----:B------:R-:W-:Y:S05]  /*1ff0*/  BSYNC.RECONVERGENT B0 ;  /* 0x0000000000007941 */ /* 0x000fea0003800200 */
.L_x_74:
[----:B------:R-:W-:Y:S06]  /*2000*/  BAR.SYNC.DEFER_BLOCKING 0x0 ;  /* 0x0000000000007b1d */ /* 0x000fec0000010000 */
[----:B------:R-:W-:Y:S04]  /*2010*/  BSSY.RECONVERGENT B0, `(.L_x_76) ;  /* 0x000000e000007945 */ /* 0x000fe80003800200 */
[----:B------:R-:W-:Y:S05]  /*2020*/  @P1 BRA `(.L_x_77) ;  /* 0x0000000000301947 */ /* 0x000fea0003800000 */
[----:B------:R-:W-:Y:S04]  /*2030*/  LDS R0, [R6+0x200] ;  /* 0x0002000006007984 */ /* 0x000fe80000000800 */
[----:B--2---:R-:W2:Y:S04]  /*2040*/  LDS R3, [R6] ;  /* 0x0000000006037984 */ /* 0x004ea80000000800 */
        /* <DEDUP_REMOVED lines=10> */
.L_x_77:
[----:B------:R-:W-:Y:S05]  /*20f0*/  BSYNC.RECONVERGENT B0 ;  /* 0x0000000000007941 */ /* 0x000fea0003800200 */
.L_x_76:
[----:B------:R-:W-:Y:S06]  /*2100*/  BAR.SYNC.DEFER_BLOCKING 0x0 ;  /* 0x0000000000007b1d */ /* 0x000fec0000010000 */
[----:B------:R-:W-:Y:S04]  /*2110*/  BSSY.RECONVERGENT B0, `(.L_x_78) ;  /* 0x000000e000007945 */ /* 0x000fe80003800200 */
[----:B------:R-:W-:Y:S05]  /*2120*/  @P3 BRA `(.L_x_79) ;  /* 0x0000000000303947 */ /* 0x000fea0003800000 */
[----:B------:R-:W-:Y:S04]  /*2130*/  LDS R0, [R6+0x100] ;  /* 0x0001000006007984 */ /* 0x000fe80000000800 */
[----:B--23--:R-:W2:Y:S04]  /*2140*/  LDS R3, [R6] ;  /* 0x0000000006037984 */ /* 0x00cea80000000800 */
        /* <DEDUP_REMOVED lines=10> */
.L_x_79:
[----:B------:R-:W-:Y:S05]  /*21f0*/  BSYNC.RECONVERGENT B0 ;  /* 0x0000000000007941 */ /* 0x000fea0003800200 */
.L_x_78:
[----:B------:R-:W-:Y:S01]  /*2200*/  BAR.SYNC.DEFER_BLOCKING 0x0 ;  /* 0x0000000000007b1d */ /* 0x000fe20000010000 */
[----:B------:R-:W-:-:S05]  /*2210*/  ISETP.GT.U32.AND P0, PT, R2, 0x1f, PT ;  /* 0x0000001f0200780c */ /* 0x000fca0003f04070 */
[----:B------:R-:W-:Y:S08]  /*2220*/  BSSY.RECONVERGENT B0, `(.L_x_80) ;  /* 0x000004a000007945 */ /* 0x000ff00003800200 */
[----:B------:R-:W-:Y:S05]  /*2230*/  @P0 BRA `(.L_x_81) ;  /* 0x0000000400200947 */ /* 0x000fea0003800000 */
[----:B------:R-:W-:Y:S04]  /*2240*/  LDS R0, [R6+0x80] ;  /* 0x0000800006007984 */ /* 0x000fe80000000800 */
[----:B--234-:R-:W2:Y:S02]  /*2250*/  LDS R3, [R6] ;  /* 0x0000000006037984 */ /* 0x01cea40000000800 */
[----:B--2---:R-:W-:-:S05]  /*2260*/  FADD R3, R0, R3 ;  /* 0x0000000300037221 */ /* 0x004fca0000000000 */
[----:B------:R-:W-:Y:S04]  /*2270*/  STS [R6], R3 ;  /* 0x0000000306007388 */ /* 0x000fe80000000800 */
[----:B------:R-:W-:Y:S04]  /*2280*/  LDS R0, [R6+0x880] ;  /* 0x0008800006007984 */ /* 0x000fe80000000800 */
[----:B0-----:R-:W0:Y:S02]  /*2290*/  LDS R5, [R6+0x800] ;  /* 0x0008000006057984 */ /* 0x001e240000000800 */
[----:B0-----:R-:W-:-:S05]  /*22a0*/  FADD R5, R0, R5 ;  /* 0x0000000500057221 */ /* 0x001fca0000000000 */
[----:B------:R-:W-:Y:S04]  /*22b0*/  STS [R6+0x800], R5 ;  /* 0x0008000506007388 */ /* 0x000fe80000000800 */
[----:B------:R-:W-:Y:S04]  /*22c0*/  LDS R0, [R6+0x1080] ;  /* 0x0010800006007984 */ /* 0x000fe80000000800 */
[----:B-1----:R-:W0:Y:S02]  /*22d0*/  LDS R17, [R6+0x1000] ;  /* 0x0010000006117984 */ /* 0x002e240000000800 */
        /* <DEDUP_REMOVED lines=62> */
.L_x_81:
[----:B------:R-:W-:Y:S05]  /*26c0*/  BSYNC.RECONVERGENT B0 ;  /* 0x0000000000007941 */ /* 0x000fea0003800200 */
.L_x_80:
[----:B------:R-:W-:Y:S04]  /*26d0*/  BSSY.RECONVERGENT B0, `(.L_x_82) ;  /* 0x0000031000007945 */ /* 0x000fe80003800200 */
[----:B------:R-:W-:Y:S05]  /*26e0*/  @!P2 BRA `(.L_x_83) ;  /* 0x0000000000bca947 */ /* 0x000fea0003800000 */
[----:B------:R-:W5:Y:S01]  /*26f0*/  LDS R4, [R7] ;  /* 0x0000000007047984 */ /* 0x000f620000000800 */
[----:B------:R-:W-:Y:S03]  /*2700*/  BSSY.RECONVERGENT B1, `(.L_x_84) ;  /* 0x0000010000017945 */ /* 0x000fe60003800200 */
[----:B------:R-:W2:Y:S01]  /*2710*/  LDS R0, [R7+0x800] ;  /* 0x0008000007007984 */ /* 0x000ea20000000800 */
[----:B-----5:R-:W-:-:S04]  /*2720*/  FMUL R16, R4, R4 ;  /* 0x0000000404107220 */ /* 0x020fc80000400000 */
[----:B--234-:R-:W-:-:S04]  /*2730*/  FFMA R3, R15, R0, -R16 ;  /* 0x000000000f037223 */ /* 0x01cfc80000000810 */
[----:B------:R-:W-:-:S04]  /*2740*/  FMUL R0, R14, R3 ;  /* 0x000000030e007220 */ /* 0x000fc80000400000 */
[----:B------:R2:W3:Y:S01]  /*2750*/  MUFU.RSQ R3, R0 ;  /* 0x0000000000037308 */ /* 0x0004e20000001400 */
[----:B0-----:R-:W-:-:S04]  /*2760*/  IADD3 R5, PT, PT, R0, -0xd000000, RZ ;  /* 0xf300000000057810 */ /* 0x001fc80007ffe0ff */
[----:B------:R-:W-:-:S13]  /*2770*/  ISETP.GT.U32.AND P0, PT, R5, 0x727fffff, PT ;  /* 0x727fffff0500780c */ /* 0x000fda0003f04070 */
[----:B--23--:R-:W-:Y:S05]  /*2780*/  @!P0 BRA `(.L_x_85) ;  /* 0x00000000000c8947 */ /* 0x00cfea0003800000 */
[----:B-1----:R-:W-:-:S07]  /*2790*/  MOV R19, 0x27b0 ;  /* 0x000027b000137802 */ /* 0x002fce0000000f00 */
[----:B------:R-:W-:Y:S05]  /*27a0*/  CALL.REL.NOINC `($__internal_2_$__cuda_sm20_sqrt_rn_f32_slowpath) ;  /* 0x0000000000a87944 */ /* 0x000fea0003c00000 */
[----:B------:R-:W-:Y:S05]  /*27b0*/  BRA `(.L_x_86) ;  /* 0x0000000000107947 */ /* 0x000fea0003800000 */
.L_x_85:
[----:B------:R-:W-:Y:S01]  /*27c0*/  FMUL.FTZ R5, R0, R3 ;  /* 0x0000000300057220 */ /* 0x000fe20000410000 */
[----:B------:R-:W-:-:S03]  /*27d0*/  FMUL.FTZ R3, R3, 0.5 ;  /* 0x3f00000003037820 */ /* 0x000fc60000410000 */
[----:B------:R-:W-:-:S04]  /*27e0*/  FFMA R0, -R5, R5, R0 ;  /* 0x0000000505007223 */ /* 0x000fc80000000100 */
[----:B------:R-:W-:-:S07]  /*27f0*/  FFMA R3, R0, R3, R5 ;  /* 0x0000000300037223 */ /* 0x000fce0000000005 */
.L_x_86:
[----:B------:R-:W-:Y:S05]  /*2800*/  BSYNC.RECONVERGENT B1 ;  /* 0x0000000000017941 */ /* 0x000fea0003800200 */
.L_x_84:
[----:B------:R-:W-:-:S13]  /*2810*/  FSETP.GT.AND P0, PT, R3, 9.9999999600419720025e-13, PT ;  /* 0x2b8cbccc0300780b */ /* 0x000fda0003f04000 */
[----:B------:R-:W-:Y:S05]  /*2820*/  @!P0 BRA `(.L_x_87) ;  /* 0x0000000000588947 */ /* 0x000fea0003800000 */
[----:B------:R-:W0:Y:S01]  /*2830*/  LDS R0, [R7+0x1000] ;  /* 0x0010000007007984 */ /* 0x000e220000000800 */
[----:B------:R-:W2:Y:S01]  /*2840*/  MUFU.RCP R16, R3 ;  /* 0x0000000300107308 */ /* 0x000ea20000001000 */
[----:B------:R-:W-:Y:S01]  /*2850*/  FMUL R4, R9, R4 ;  /* 0x0000000409047220 */ /* 0x000fe20000400000 */
[----:B------:R-:W-:Y:S01]  /*2860*/  BSSY.RECONVERGENT B1, `(.L_x_88) ;  /* 0x000000c000017945 */ /* 0x000fe20003800200 */
[----:B--2---:R-:W-:-:S04]  /*2870*/  FFMA R5, R16, -R3, 1 ;  /* 0x3f80000010057423 */ /* 0x004fc80000000803 */
[----:B------:R-:W-:Y:S01]  /*2880*/  FFMA R5, R16, R5, R16 ;  /* 0x0000000510057223 */ /* 0x000fe20000000010 */
[----:B0-----:R-:W-:-:S04]  /*2890*/  FFMA R0, R15, R0, -R4 ;  /* 0x000000000f007223 */ /* 0x001fc80000000804 */
[----:B------:R-:W0:Y:S01]  /*28a0*/  FCHK P0, R0, R3 ;  /* 0x0000000300007302 */ /* 0x000e220000000000 */
[----:B------:R-:W-:-:S04]  /*28b0*/  FFMA R4, R0, R5, RZ ;  /* 0x0000000500047223 */ /* 0x000fc800000000ff */
[----:B------:R-:W-:-:S04]  /*28c0*/  FFMA R16, R4, -R3, R0 ;  /* 0x8000000304107223 */ /* 0x000fc80000000000 */
[----:B-1----:R-:W-:Y:S01]  /*28d0*/  FFMA R17, R5, R16, R4 ;  /* 0x0000001005117223 */ /* 0x002fe20000000004 */
[----:B0-----:R-:W-:Y:S06]  /*28e0*/  @!P0 BRA `(.L_x_89) ;  /* 0x00000000000c8947 */ /* 0x001fec0003800000 */
[----:B------:R-:W-:-:S07]  /*28f0*/  MOV R4, 0x2910 ;  /* 0x0000291000047802 */ /* 0x000fce0000000f00 */
[----:B------:R-:W-:Y:S05]  /*2900*/  CALL.REL.NOINC `($__internal_3_$__cuda_sm3x_div_rn_noftz_f32_slowpath) ;  /* 0x0000000000a87944 */ /* 0x000fea0003c00000 */
[----:B------:R-:W-:-:S07]  /*2910*/  IMAD.MOV.U32 R17, RZ, RZ, R0 ;  /* 0x000000ffff117224 */ /* 0x000fce00078e0000 */
.L_x_89:
[----:B------:R-:W-:Y:S05]  /*2920*/  BSYNC.RECONVERGENT B1 ;  /* 0x0000000000017941 */ /* 0x000fea0003800200 */
.L_x_88:
[----:B------:R-:W0:Y:S08]  /*2930*/  LDC R0, c[0x0][0x39c] ;  /* 0x0000e700ff007b82 */ /* 0x000e300000000800 */
[----:B------:R-:W1:Y:S01]  /*2940*/  LDC.64 R4, c[0x0][0x390] ;  /* 0x0000e400ff047b82 */ /* 0x000e620000000a00 */
[----:B0-----:R-:W-:-:S04]  /*2950*/  IMAD R3, R0, UR6, R13 ;  /* 0x0000000600037c24 */ /* 0x001fc8000f8e020d */
[----:B-1----:R-:W-:-:S05]  /*2960*/  IMAD.WIDE.U32 R4, R3, 0x4, R4 ;  /* 0x0000000403047825 */ /* 0x002fca00078e0004 */
[----:B------:R0:W-:Y:S01]  /*2970*/  STG.E desc[UR8][R4.64], R17 ;  /* 0x0000001104007986 */ /* 0x0001e2000c101908 */
[----:B------:R-:W-:Y:S05]  /*2980*/  BRA `(.L_x_83) ;  /* 0x0000000000147947 */ /* 0x000fea0003800000 */
.L_x_87:
[----:B------:R-:W0:Y:S08]  /*2990*/  LDC R0, c[0x0][0x39c] ;  /* 0x0000e700ff007b82 */ /* 0x000e300000000800 */
[----:B------:R-:W2:Y:S01]  /*29a0*/  LDC.64 R4, c[0x0][0x390] ;  /* 0x0000e400ff047b82 */ /* 0x000ea20000000a00 */
[----:B0-----:R-:W-:-:S04]  /*29b0*/  IMAD R3, R0, UR6, R13 ;  /* 0x0000000600037c24 */ /* 0x001fc8000f8e020d */
[----:B--2---:R-:W-:-:S05]  /*29c0*/  IMAD.WIDE.U32 R4, R3, 0x4, R4 ;  /* 0x0000000403047825 */ /* 0x004fca00078e0004 */
[----:B------:R0:W-:Y:S02]  /*29d0*/  STG.E desc[UR8][R4.64], RZ ;  /* 0x000000ff04007986 */ /* 0x0001e4000c101908 */
.L_x_83:
[----:B------:R-:W-:Y:S05]  /*29e0*/  BSYNC.RECONVERGENT B0 ;  /* 0x0000000000007941 */ /* 0x000fea0003800200 */
.L_x_82:
[----:B------:R-:W5:Y:S01]  /*29f0*/  LDCU UR4, c[0x0][0x39c] ;  /* 0x00007380ff0477ac */ /* 0x000f620008000800 */
[----:B------:R-:W-:Y:S01]  /*2a00*/  IADD3 R13, PT, PT, R13, 0x1, RZ ;  /* 0x000000010d0d7810 */ /* 0x000fe20007ffe0ff */
[----:B------:R-:W-:Y:S03]  /*2a10*/  BAR.SYNC.DEFER_BLOCKING 0x0 ;  /* 0x0000000000007b1d */ /* 0x000fe60000010000 */
[----:B-----5:R-:W-:-:S13]  /*2a20*/  ISETP.NE.AND P0, PT, R13, UR4, PT ;  /* 0x000000040d007c0c */ /* 0x020fda000bf05270 */
[----:B------:R-:W-:Y:S05]  /*2a30*/  @P0 BRA `(.L_x_90) ;  /* 0xffffffe800a80947 */ /* 0x000fea000383ffff */
[----:B------:R-:W-:Y:S05]  /*2a40*/  EXIT ;  /* 0x000000000000794d */ /* 0x000fea0003800000 */
        .weak           $__internal_2_$__cuda_sm20_sqrt_rn_f32_slowpath
        .type           $__internal_2_$__cuda_sm20_sqrt_rn_f32_slowpath,@function
        .size           $__internal_2_$__cuda_sm20_sqrt_rn_f32_slowpath,($__internal_3_$__cuda_sm3x_div_rn_noftz_f32_slowpath - $__internal_2_$__cuda_sm20_sqrt_rn_f32_slowpath)
$__internal_2_$__cuda_sm20_sqrt_rn_f32_slowpath:
        /* <DEDUP_REMOVED lines=19> */
.L_x_91:
[----:B------:R-:W-:Y:S01]  /*2b80*/  HFMA2 R17, -RZ, RZ, 0, 0 ;  /* 0x00000000ff117431 */ /* 0x000fe200000001ff */
[----:B------:R-:W-:-:S04]  /*2b90*/  MOV R16, R19 ;  /* 0x0000001300107202 */ /* 0x000fc80000000f00 */
[----:B------:R-:W-:Y:S05]  /*2ba0*/  RET.REL.NODEC R16 `(_Z30pearson_strategy5_opt_templateILi512EEvPKfS1_Pfiii) ;  /* 0xffffffd410147950 */ /* 0x000fea0003c3ffff */
        .weak           $__internal_3_$__cuda_sm3x_div_rn_noftz_f32_slowpath
        .type           $__internal_3_$__cuda_sm3x_div_rn_noftz_f32_slowpath,@function
        .size           $__internal_3_$__cuda_sm3x_div_rn_noftz_f32_slowpath,(.L_x_293 - $__internal_3_$__cuda_sm3x_div_rn_noftz_f32_slowpath)
$__internal_3_$__cuda_sm3x_div_rn_noftz_f32_slowpath:
[----:B------:R-:W-:Y:S01]  /*2bb0*/  SHF.R.U32.HI R5, RZ, 0x17, R3 ;  /* 0x00000017ff057819 */ /* 0x000fe20000011603 */
[----:B------:R-:W-:Y:S01]  /*2bc0*/  BSSY.RECONVERGENT B2, `(.L_x_92) ;  /* 0x0000063000027945 */ /* 0x000fe20003800200 */
[----:B------:R-:W-:Y:S02]  /*2bd0*/  SHF.R.U32.HI R16, RZ, 0x17, R0 ;  /* 0x00000017ff107819 */ /* 0x000fe40000011600 */
[----:B------:R-:W-:Y:S02]  /*2be0*/  LOP3.LUT R5, R5, 0xff, RZ, 0xc0, !PT ;  /* 0x000000ff05057812 */ /* 0x000fe400078ec0ff */
[----:B------:R-:W-:Y:S02]  /*2bf0*/  LOP3.LUT R17, R16, 0xff, RZ, 0xc0, !PT ;  /* 0x000000ff10117812 */ /* 0x000fe400078ec0ff */
[----:B------:R-:W-:Y:S02]  /*2c00*/  IADD3 R20, PT, PT, R5, -0x1, RZ ;  /* 0xffffffff05147810 */ /* 0x000fe40007ffe0ff */
[----:B------:R-:W-:Y:S01]  /*2c10*/  MOV R18, R0 ;  /* 0x0000000000127202 */ /* 0x000fe20000000f00 */
[----:B------:R-:W-:Y:S01]  /*2c20*/  VIADD R19, R17, 0xffffffff ;  /* 0xffffffff11137836 */ /* 0x000fe20000000000 */
        /* <DEDUP_REMOVED lines=23> */
[----:B------:R-:W-:Y:S02]  /*2da0*/  @!P0 IMAD.MOV.U32 R16, RZ, RZ, -0x40 ;  /* 0xffffffc0ff108424 */ /* 0x000fe400078e00ff */
[----:B------:R-:W-:Y:S01]  /*2db0*/  @!P0 FFMA R18, R0, 1.84467440737095516160e+19, RZ ;  /* 0x5f80000000128823 */ /* 0x000fe200000000ff */
[----:B------:R-:W-:Y:S02]  /*2dc0*/  @!P1 FFMA R3, R3, 1.84467440737095516160e+19, RZ ;  /* 0x5f80000003039823 */ /* 0x000fe400000000ff */
[----:B------:R-:W-:-:S07]  /*2dd0*/  @!P1 IADD3 R16, PT, PT, R16, 0x40, RZ ;  /* 0x0000004010109810 */ /* 0x000fce0007ffe0ff */
.L_x_93:
[----:B------:R-:W-:Y:S01]  /*2de0*/  LEA R0, R5, 0xc0800000, 0x17 ;  /* 0xc080000005007811 */ /* 0x000fe200078eb8ff */
[----:B------:R-:W-:Y:S01]  /*2df0*/  BSSY.RECONVERGENT B3, `(.L_x_98) ;  /* 0x0000036000037945 */ /* 0x000fe20003800200 */
[----:B------:R-:W-:Y:S02]  /*2e00*/  IADD3 R17, PT, PT, R17, -0x7f, RZ ;  /* 0xffffff8111117810 */ /* 0x000fe40007ffe0ff */
[----:B------:R-:W-:-:S03]  /*2e10*/  IADD3 R19, PT, PT, -R0, R3, RZ ;  /* 0x0000000300137210 */ /* 0x000fc60007ffe1ff */
[----:B------:R-:W-:Y:S01]  /*2e20*/  IMAD R0, R17, -0x800000, R18 ;  /* 0xff80000011007824 */ /* 0x000fe200078e0212 */
[----:B------:R-:W0:Y:S01]  /*2e30*/  MUFU.RCP R3, R19 ;  /* 0x0000001300037308 */ /* 0x000e220000001000 */
[----:B------:R-:W-:Y:S01]  /*2e40*/  FADD.FTZ R21, -R19, -RZ ;  /* 0x800000ff13157221 */ /* 0x000fe20000010100 */
[----:B------:R-:W-:-:S05]  /*2e50*/  IADD3 R17, PT, PT, R17, 0x7f, -R5 ;  /* 0x0000007f11117810 */ /* 0x000fca0007ffe805 */
[----:B------:R-:W-:Y:S02]  /*2e60*/  IMAD.IADD R17, R17, 0x1, R16 ;  /* 0x0000000111117824 */ /* 0x000fe400078e0210 */
        /* <DEDUP_REMOVED lines=21> */
[----:B------:R-:W-:Y:S01]  /*2fc0*/  IMAD.MOV R17, RZ, RZ, -R19 ;  /* 0x000000ffff117224 */ /* 0x000fe200078e0a13 */
[C---:B------:R-:W-:Y:S02]  /*2fd0*/  ISETP.NE.AND P3, PT, R19.reuse, RZ, PT ;  /* 0x000000ff1300720c */ /* 0x040fe40003f65270 */
[----:B------:R-:W-:Y:S02]  /*2fe0*/  ISETP.NE.AND P1, PT, R19, RZ, PT ;  /* 0x000000ff1300720c */ /* 0x000fe40003f25270 */
[----:B------:R-:W-:Y:S01]  /*2ff0*/  LOP3.LUT R16, R5, 0x7fffff, RZ, 0xc0, !PT ;  /* 0x007fffff05107812 */ /* 0x000fe200078ec0ff */
[CCC-:B------:R-:W-:Y:S01]  /*3000*/  FFMA.RP R5, R3.reuse, R21.reuse, R18.reuse ;  /* 0x0000001503057223 */ /* 0x1c0fe20000008012 */
[----:B------:R-:W-:Y:S01]  /*3010*/  FFMA.RM R18, R3, R21, R18 ;  /* 0x0000001503127223 */ /* 0x000fe20000004012 */
[----:B------:R-:W-:Y:S02]  /*3020*/  IADD3 R3, PT, PT, R19, 0x20, RZ ;  /* 0x0000002013037810 */ /* 0x000fe40007ffe0ff */
[----:B------:R-:W-:-:S02]  /*3030*/  LOP3.LUT R16, R16, 0x800000, RZ, 0xfc, !PT ;  /* 0x0080000010107812 */ /* 0x000fc400078efcff */
[----:B------:R-:W-:Y:S02]  /*3040*/  FSETP.NEU.FTZ.AND P0, PT, R5, R18, PT ;  /* 0x000000120500720b */ /* 0x000fe40003f1d000 */
[----:B------:R-:W-:Y:S02]  /*3050*/  SHF.L.U32 R3, R16, R3, RZ ;  /* 0x0000000310037219 */ /* 0x000fe400000006ff */
        /* <DEDUP_REMOVED lines=11> */
.L_x_100:
[----:B------:R-:W-:-:S04]  /*3110*/  LOP3.LUT R0, R0, 0x80000000, RZ, 0xc0, !PT ;  /* 0x8000000000007812 */ /* 0x000fc800078ec0ff */
[----:B------:R-:W-:Y:S01]  /*3120*/  LOP3.LUT R0, R0, 0x7f800000, RZ, 0xfc, !PT ;  /* 0x7f80000000007812 */ /* 0x000fe200078efcff */
[----:B------:R-:W-:Y:S06]  /*3130*/  BRA `(.L_x_101) ;  /* 0x0000000000047947 */ /* 0x000fec0003800000 */
.L_x_99:
[----:B------:R-:W-:-:S07]  /*3140*/  LEA R0, R17, R0, 0x17 ;  /* 0x0000000011007211 */ /* 0x000fce00078eb8ff */
.L_x_101:
[----:B------:R-:W-:Y:S05]  /*3150*/  BSYNC.RECONVERGENT B3 ;  /* 0x0000000000037941 */ /* 0x000fea0003800200 */
.L_x_98:
[----:B------:R-:W-:Y:S05]  /*3160*/  BRA `(.L_x_102) ;  /* 0x0000000000207947 */ /* 0x000fea0003800000 */
.L_x_97:
[----:B------:R-:W-:-:S04]  /*3170*/  LOP3.LUT R0, R3, 0x80000000, R18, 0x48, !PT ;  /* 0x8000000003007812 */ /* 0x000fc800078e4812 */
[----:B------:R-:W-:Y:S01]  /*3180*/  LOP3.LUT R0, R0, 0x7f800000, RZ, 0xfc, !PT ;  /* 0x7f80000000007812 */ /* 0x000fe200078efcff */
[----:B------:R-:W-:Y:S06]  /*3190*/  BRA `(.L_x_102) ;  /* 0x0000000000147947 */ /* 0x000fec0003800000 */
.L_x_96:
[----:B------:R-:W-:Y:S01]  /*31a0*/  LOP3.LUT R0, R3, 0x80000000, R18, 0x48, !PT ;  /* 0x8000000003007812 */ /* 0x000fe200078e4812 */
[----:B------:R-:W-:Y:S06]  /*31b0*/  BRA `(.L_x_102) ;  /* 0x00000000000c7947 */ /* 0x000fec0003800000 */
.L_x_95:
[----:B------:R-:W0:Y:S01]  /*31c0*/  MUFU.RSQ R0, -QNAN ;  /* 0xffc0000000007908 */ /* 0x000e220000001400 */
[----:B------:R-:W-:Y:S05]  /*31d0*/  BRA `(.L_x_102) ;  /* 0x0000000000047947 */ /* 0x000fea0003800000 */
.L_x_94:
[----:B------:R-:W-:-:S07]  /*31e0*/  FADD.FTZ R0, R0, R3 ;  /* 0x0000000300007221 */ /* 0x000fce0000010000 */
.L_x_102:
[----:B------:R-:W-:Y:S05]  /*31f0*/  BSYNC.RECONVERGENT B2 ;  /* 0x0000000000027941 */ /* 0x000fea0003800200 */
.L_x_92:
[----:B------:R-:W-:-:S04]  /*3200*/  HFMA2 R5, -RZ, RZ, 0, 0 ;  /* 0x00000000ff057431 */ /* 0x000fc800000001ff */
[----:B0-----:R-:W-:Y:S05]  /*3210*/  RET.REL.NODEC R4 `(_Z30pearson_strategy5_opt_templateILi512EEvPKfS1_Pfiii) ;  /* 0xffffffcc04787950 */ /* 0x001fea0003c3ffff */
.L_x_103:
        /* <DEDUP_REMOVED lines=14> */
.L_x_293:


//--------------------- .text._Z30pearson_strategy5_opt_templateILi256EEvPKfS1_Pfiii --------------------------
	.section	.text._Z30pearson_strategy5_opt_templateILi256EEvPKfS1_Pfiii,"ax",@progbits
	.align	128
        .global         _Z30pearson_strategy5_opt_templateILi256EEvPKfS1_Pfiii
        .type           _Z30pearson_strategy5_opt_templateILi256EEvPKfS1_Pfiii,@function
        .size           _Z30pearson_strategy5_opt_templateILi256EEvPKfS1_Pfiii,(.L_x_295 - _Z30pearson_strategy5_opt_templateILi256EEvPKfS1_Pfiii)
        .other          _Z30pearson_strategy5_opt_templateILi256EEvPKfS1_Pfiii,@"STO_CUDA_ENTRY STV_DEFAULT"
_Z30pearson_strategy5_opt_templateILi256EEvPKfS1_Pfiii:
.text._Z30pearson_strategy5_opt_templateILi256EEvPKfS1_Pfiii:
        /* <DEDUP_REMOVED lines=18> */
[----:B------:R-:W-:Y:S01]  /*0120*/  MOV R3, RZ ;  /* 0x000000ff00037202 */ /* 0x000fe20000000f00 */
[----:B------:R-:W-:Y:S02]  /*0130*/  IMAD.MOV.U32 R11, RZ, RZ, RZ ;  /* 0x000000ffff0b7224 */ /* 0x000fe400078e00ff */
[----:B------:R-:W-:Y:S01]  /*0140*/  IMAD.IADD R4, R0, 0x1, R15 ;  /* 0x0000000100047824 */ /* 0x000fe200078e020f */
[----:B------:R-:W-:-:S04]  /*0150*/  SHF.R.S32.HI R10, RZ, 0x1f, R17 ;  /* 0x0000001fff0a7819 */ /* 0x000fc80000011411 */
[C---:B------:R-:W-:Y:S02]  /*0160*/  LOP3.LUT R0, R4.reuse, 0x300, RZ, 0xc0, !PT ;  /* 0x0000030004007812 */ /* 0x040fe400078ec0ff */
[----:B------:R-:W-:Y:S02]  /*0170*/  ISETP.GE.U32.AND P0, PT, R4, 0x300, PT ;  /* 0x000003000400780c */ /* 0x000fe40003f06070 */
[----:B------:R-:W-:Y:S02]  /*0180*/  ISETP.NE.AND P1, PT, R0, 0x300, PT ;  /* 0x000003000000780c */ /* 0x000fe40003f25270 */
[----:B------:R-:W-:-:S11]  /*0190*/  MOV R0, R2 ;  /* 0x0000000200007202 */ /* 0x000fd60000000f00 */
[----:B------:R-:W-:Y:S05]  /*01a0*/  @!P1 BRA `(.L_x_107) ;  /* 0x0000000000549947 */ /* 0x000fea0003800000 */
[----:B------:R-:W0:Y:S01]  /*01b0*/  S2R R7, SR_CgaCtaId ;  /* 0x0000000000077919 */ /* 0x000e220000008800 */
[----:B------:R-:W-:Y:S01]  /*01c0*/  MOV R0, 0x400 ;  /* 0x0000040000007802 */ /* 0x000fe20000000f00 */
[----:B------:R-:W-:Y:S01]  /*01d0*/  HFMA2 R9, -RZ, RZ, 0, 0 ;  /* 0x00000000ff097431 */ /* 0x000fe200000001ff */
[----:B------:R-:W-:Y:S02]  /*01e0*/  LEA.HI R4, R4, 0x1, RZ, 0x18 ;  /* 0x0000000104047811 */ /* 0x000fe400078fc0ff */
[----:B------:R-:W-:Y:S02]  /*01f0*/  MOV R3, RZ ;  /* 0x000000ff00037202 */ /* 0x000fe40000000f00 */
[----:B------:R-:W-:Y:S02]  /*0200*/  LOP3.LUT R6, R4, 0x3, RZ, 0xc0, !PT ;  /* 0x0000000304067812 */ /* 0x000fe400078ec0ff */
[----:B0-----:R-:W-:Y:S01]  /*0210*/  LEA R7, R7, R0, 0x18 ;  /* 0x0000000007077211 */ /* 0x001fe200078ec0ff */
[----:B------:R-:W-:-:S07]  /*0220*/  IMAD.MOV.U32 R0, RZ, RZ, R2 ;  /* 0x000000ffff007224 */ /* 0x000fce00078e0002 */
.L_x_108:
        /* <DEDUP_REMOVED lines=13> */
.L_x_107:
[----:B------:R-:W-:Y:S05]  /*0300*/  BSYNC.RECONVERGENT B1 ;  /* 0x0000000000017941 */ /* 0x000fea0003800200 */
.L_x_106:
        /* <DEDUP_REMOVED lines=11> */
.L_x_111:
        /* <DEDUP_REMOVED lines=87> */
.L_x_110:
[----:B------:R-:W-:Y:S05]  /*0930*/  BSYNC.RECONVERGENT B1 ;  /* 0x0000000000017941 */ /* 0x000fea0003800200 */
.L_x_109:
        /* <DEDUP_REMOVED lines=49> */
.L_x_113:
[----:B------:R-:W-:Y:S05]  /*0c50*/  BSYNC.RECONVERGENT B1 ;  /* 0x0000000000017941 */ /* 0x000fea0003800200 */
.L_x_112:
        /* <DEDUP_REMOVED lines=24> */
.L_x_105:
[----:B------:R-:W-:Y:S05]  /*0de0*/  BSYNC.RECONVERGENT B0 ;  /* 0x0000000000007941 */ /* 0x000fea0003800200 */
.L_x_104:
[----:B------:R-:W3:Y:S01]  /*0df0*/  S2R R5, SR_CgaCtaId ;  /* 0x0000000000057919 */ /* 0x000ee20000008800 */
[----:B------:R-:W-:Y:S01]  /*0e00*/  MOV R0, 0x400 ;  /* 0x0000040000007802 */ /* 0x000fe20000000f00 */
[----:B--2---:R-:W2:Y:S01]  /*0e10*/  LDC R10, c[0x0][0x39c] ;  /* 0x0000e700ff0a7b82 */ /* 0x004ea20000000800 */
[C---:B------:R-:W-:Y:S01]  /*0e20*/  ISETP.GT.U32.AND P0, PT, R2.reuse, 0x7f, PT ;  /* 0x0000007f0200780c */ /* 0x040fe20003f04070 */
[----:B------:R-:W-:Y:S01]  /*0e30*/  BSSY.RECONVERGENT B0, `(.L_x_114) ;  /* 0x0000052000007945 */ /* 0x000fe20003800200 */
[C---:B------:R-:W-:Y:S02]  /*0e40*/  ISETP.GT.U32.AND P1, PT, R2.reuse, 0x3f, PT ;  /* 0x0000003f0200780c */ /* 0x040fe40003f24070 */
[----:B------:R-:W-:Y:S02]  /*0e50*/  ISETP.GT.U32.AND P3, PT, R2, 0x1f, PT ;  /* 0x0000001f0200780c */ /* 0x000fe40003f64070 */
[----:B------:R-:W-:Y:S02]  /*0e60*/  PLOP3.LUT P2, PT, PT, PT, PT, 0x8, 0x80 ;  /* 0x000000000080781c */ /* 0x000fe40003f4e170 */
        /* <DEDUP_REMOVED lines=24> */
[----:B------:R-:W-:Y:S06]  /*0ff0*/  BAR.SYNC.DEFER_BLOCKING 0x0 ;  /* 0x0000000000007b1d */ /* 0x000fec0000010000 */
[----:B------:R-:W-:Y:S05]  /*1000*/  @P3 BRA `(.L_x_115) ;  /* 0x0000000000d03947 */ /* 0x000fea0003800000 */
        /* <DEDUP_REMOVED lines=52> */
.L_x_115:
[----:B------:R-:W-:Y:S05]  /*1350*/  BSYNC.RECONVERGENT B0 ;  /* 0x0000000000007941 */ /* 0x000fea0003800200 */
.L_x_114:
        /* <DEDUP_REMOVED lines=14> */
.L_x_139:
        /* <DEDUP_REMOVED lines=26> */
[----:B------:R-:W-:-:S03]  /*15e0*/  MOV R0, R2 ;  /* 0x0000000200007202 */ /* 0x000fc60000000f00 */
[----:B------:R-:W-:-:S07]  /*15f0*/  IMAD.X R5, RZ, RZ, R5, P3 ;  /* 0x000000ffff057224 */ /* 0x000fce00018e0605 */
.L_x_120:
        /* <DEDUP_REMOVED lines=47> */
.L_x_119:
[----:B------:R-:W-:Y:S05]  /*18f0*/  BSYNC.RECONVERGENT B1 ;  /* 0x0000000000017941 */ /* 0x000fea0003800200 */
.L_x_118:
        /* <DEDUP_REMOVED lines=37> */
.L_x_122:
[----:B------:R-:W-:Y:S05]  /*1b50*/  BSYNC.RECONVERGENT B1 ;  /* 0x0000000000017941 */ /* 0x000fea0003800200 */
.L_x_121:
        /* <DEDUP_REMOVED lines=25> */
.L_x_124:
[----:B------:R-:W-:Y:S05]  /*1cf0*/  BSYNC.RECONVERGENT B1 ;  /* 0x0000000000017941 */ /* 0x000fea0003800200 */
.L_x_123:
        /* <DEDUP_REMOVED lines=15> */
.L_x_117:
[----:B------:R-:W-:Y:S05]  /*1df0*/  BSYNC.RECONVERGENT B0 ;  /* 0x0000000000007941 */ /* 0x000fea0003800200 */
.L_x_116:
[C---:B------:R-:W-:Y:S01]  /*1e00*/  ISETP.GT.U32.AND P0, PT, R2.reuse, 0x7f, PT ;  /* 0x0000007f0200780c */ /* 0x040fe20003f04070 */
[----:B------:R0:W-:Y:S01]  /*1e10*/  STS [R6], R19 ;  /* 0x0000001306007388 */ /* 0x0001e20000000800 */
[----:B------:R-:W-:Y:S01]  /*1e20*/  BSSY.RECONVERGENT B0, `(.L_x_125) ;  /* 0x0000012000007945 */ /* 0x000fe20003800200 */
[----:B------:R-:W-:Y:S02]  /*1e30*/  ISETP.GT.U32.AND P1, PT, R2, 0x3f, PT ;  /* 0x0000003f0200780c */ /* 0x000fe40003f24070 */
[----:B------:R0:W-:Y:S04]  /*1e40*/  STS [R6+0x400], R17 ;  /* 0x0004001106007388 */ /* 0x0001e80000000800 */
        /* <DEDUP_REMOVED lines=15> */
.L_x_126:
[----:B------:R-:W-:Y:S05]  /*1f40*/  BSYNC.RECONVERGENT B0 ;  /* 0x0000000000007941 */ /* 0x000fea0003800200 */
.L_x_125:
        /* <DEDUP_REMOVED lines=15> */
.L_x_128:
[----:B------:R-:W-:Y:S05]  /*2040*/  BSYNC.RECONVERGENT B0 ;  /* 0x0000000000007941 */ /* 0x000fea0003800200 */
.L_x_127:
[----:B------:R-:W-:Y:S01]  /*2050*/  BAR.SYNC.DEFER_BLOCKING 0x0 ;  /* 0x0000000000007b1d */ /* 0x000fe20000010000 */
[----:B------:R-:W-:-:S05]  /*2060*/  ISETP.GT.U32.AND P0, PT, R2, 0x1f, PT ;  /* 0x0000001f0200780c */ /* 0x000fca0003f04070 */
[----:B------:R-:W-:Y:S08]  /*2070*/  BSSY.RECONVERGENT B0, `(.L_x_129) ;  /* 0x000004a000007945 */ /* 0x000ff00003800200 */
[----:B------:R-:W-:Y:S05]  /*2080*/  @P0 BRA `(.L_x_130) ;  /* 0x0000000400200947 */ /* 0x000fea0003800000 */
[----:B------:R-:W-:Y:S04]  /*2090*/  LDS R0, [R6+0x80] ;  /* 0x0000800006007984 */ /* 0x000fe80000000800 */
[----:B-1-3--:R-:W1:Y:S02]  /*20a0*/  LDS R3, [R6] ;  /* 0x0000000006037984 */ /* 0x00ae640000000800 */
        /* <DEDUP_REMOVED lines=70> */
.L_x_130:
[----:B------:R-:W-:Y:S05]  /*2510*/  BSYNC.RECONVERGENT B0 ;  /* 0x0000000000007941 */ /* 0x000fea0003800200 */
.L_x_129:
[----:B------:R-:W-:Y:S04]  /*2520*/  BSSY.RECONVERGENT B0, `(.L_x_131) ;  /* 0x0000031000007945 */ /* 0x000fe80003800200 */
[----:B------:R-:W-:Y:S05]  /*2530*/  @!P2 BRA `(.L_x_132) ;  /* 0x0000000000bca947 */ /* 0x000fea0003800000 */
[----:B------:R-:W4:Y:S01]  /*2540*/  LDS R4, [R7] ;  /* 0x0000000007047984 */ /* 0x000f220000000800 */
[----:B------:R-:W-:Y:S03]  /*2550*/  BSSY.RECONVERGENT B1, `(.L_x_133) ;  /* 0x0000010000017945 */ /* 0x000fe60003800200 */
[----:B------:R-:W1:Y:S01]  /*2560*/  LDS R0, [R7+0x400] ;  /* 0x0004000007007984 */ /* 0x000e620000000800 */
[----:B----4-:R-:W-:-:S04]  /*2570*/  FMUL R16, R4, R4 ;  /* 0x0000000404107220 */ /* 0x010fc80000400000 */
[----:B-1-3--:R-:W-:-:S04]  /*2580*/  FFMA R3, R15, R0, -R16 ;  /* 0x000000000f037223 */ /* 0x00afc80000000810 */
[----:B------:R-:W-:-:S04]  /*2590*/  FMUL R0, R14, R3 ;  /* 0x000000030e007220 */ /* 0x000fc80000400000 */
[----:B------:R1:W3:Y:S01]  /*25a0*/  MUFU.RSQ R3, R0 ;  /* 0x0000000000037308 */ /* 0x0002e20000001400 */
[----:B--2---:R-:W-:-:S04]  /*25b0*/  IADD3 R5, PT, PT, R0, -0xd000000, RZ ;  /* 0xf300000000057810 */ /* 0x004fc80007ffe0ff */
[----:B------:R-:W-:-:S13]  /*25c0*/  ISETP.GT.U32.AND P0, PT, R5, 0x727fffff, PT ;  /* 0x727fffff0500780c */ /* 0x000fda0003f04070 */
[----:B-1-3--:R-:W-:Y:S05]  /*25d0*/  @!P0 BRA `(.L_x_134) ;  /* 0x00000000000c8947 */ /* 0x00afea0003800000 */
[----:B0-----:R-:W-:-:S07]  /*25e0*/  MOV R19, 0x2600 ;  /* 0x0000260000137802 */ /* 0x001fce0000000f00 */
[----:B------:R-:W-:Y:S05]  /*25f0*/  CALL.REL.NOINC `($__internal_4_$__cuda_sm20_sqrt_rn_f32_slowpath) ;  /* 0x0000000000a87944 */ /* 0x000fea0003c00000 */
[----:B------:R-:W-:Y:S05]  /*2600*/  BRA `(.L_x_135) ;  /* 0x0000000000107947 */ /* 0x000fea0003800000 */
.L_x_134:
[----:B------:R-:W-:Y:S01]  /*2610*/  FMUL.FTZ R5, R0, R3 ;  /* 0x0000000300057220 */ /* 0x000fe20000410000 */
[----:B------:R-:W-:-:S03]  /*2620*/  FMUL.FTZ R3, R3, 0.5 ;  /* 0x3f00000003037820 */ /* 0x000fc60000410000 */
[----:B------:R-:W-:-:S04]  /*2630*/  FFMA R0, -R5, R5, R0 ;  /* 0x0000000505007223 */ /* 0x000fc80000000100 */
[----:B------:R-:W-:-:S07]  /*2640*/  FFMA R3, R0, R3, R5 ;  /* 0x0000000300037223 */ /* 0x000fce0000000005 */
.L_x_135:
[----:B------:R-:W-:Y:S05]  /*2650*/  BSYNC.RECONVERGENT B1 ;  /* 0x0000000000017941 */ /* 0x000fea0003800200 */
.L_x_133:
        /* <DEDUP_REMOVED lines=15> */
[----:B------:R-:W-:Y:S05]  /*2750*/  CALL.REL.NOINC `($__internal_5_$__cuda_sm3x_div_rn_noftz_f32_slowpath) ;  /* 0x0000000000a87944 */ /* 0x000fea0003c00000 */
[----:B------:R-:W-:-:S07]  /*2760*/  IMAD.MOV.U32 R17, RZ, RZ, R0 ;  /* 0x000000ffff117224 */ /* 0x000fce00078e0000 */
.L_x_138:
[----:B------:R-:W-:Y:S05]  /*2770*/  BSYNC.RECONVERGENT B1 ;  /* 0x0000000000017941 */ /* 0x000fea0003800200 */
.L_x_137:
[----:B------:R-:W0:Y:S08]  /*2780*/  LDC R0, c[0x0][0x39c] ;  /* 0x0000e700ff007b82 */ /* 0x000e300000000800 */
[----:B------:R-:W1:Y:S01]  /*2790*/  LDC.64 R4, c[0x0][0x390] ;  /* 0x0000e400ff047b82 */ /* 0x000e620000000a00 */
[----:B0-----:R-:W-:-:S04]  /*27a0*/  IMAD R3, R0, UR6, R13 ;  /* 0x0000000600037c24 */ /* 0x001fc8000f8e020d */
[----:B-1----:R-:W-:-:S05]  /*27b0*/  IMAD.WIDE.U32 R4, R3, 0x4, R4 ;  /* 0x0000000403047825 */ /* 0x002fca00078e0004 */
[----:B------:R4:W-:Y:S01]  /*27c0*/  STG.E desc[UR8][R4.64], R17 ;  /* 0x0000001104007986 */ /* 0x0009e2000c101908 */
[----:B------:R-:W-:Y:S05]  /*27d0*/  BRA `(.L_x_132) ;  /* 0x0000000000147947 */ /* 0x000fea0003800000 */
.L_x_136:
[----:B------:R-:W1:Y:S08]  /*27e0*/  LDC R0, c[0x0][0x39c] ;  /* 0x0000e700ff007b82 */ /* 0x000e700000000800 */
[----:B------:R-:W2:Y:S01]  /*27f0*/  LDC.64 R4, c[0x0][0x390] ;  /* 0x0000e400ff047b82 */ /* 0x000ea20000000a00 */
[----:B-1----:R-:W-:-:S04]  /*2800*/  IMAD R3, R0, UR6, R13 ;  /* 0x0000000600037c24 */ /* 0x002fc8000f8e020d */
[----:B--2---:R-:W-:-:S05]  /*2810*/  IMAD.WIDE.U32 R4, R3, 0x4, R4 ;  /* 0x0000000403047825 */ /* 0x004fca00078e0004 */
[----:B------:R1:W-:Y:S02]  /*2820*/  STG.E desc[UR8][R4.64], RZ ;  /* 0x000000ff04007986 */ /* 0x0003e4000c101908 */
.L_x_132:
[----:B------:R-:W-:Y:S05]  /*2830*/  BSYNC.RECONVERGENT B0 ;  /* 0x0000000000007941 */ /* 0x000fea0003800200 */
.L_x_131:
[----:B------:R-:W5:Y:S01]  /*2840*/  LDCU UR4, c[0x0][0x39c] ;  /* 0x00007380ff0477ac */ /* 0x000f620008000800 */
[----:B------:R-:W-:Y:S01]  /*2850*/  IADD3 R13, PT, PT, R13, 0x1, RZ ;  /* 0x000000010d0d7810 */ /* 0x000fe20007ffe0ff */
[----:B------:R-:W-:Y:S03]  /*2860*/  BAR.SYNC.DEFER_BLOCKING 0x0 ;  /* 0x0000000000007b1d */ /* 0x000fe60000010000 */
[----:B-----5:R-:W-:-:S13]  /*2870*/  ISETP.NE.AND P0, PT, R13, UR4, PT ;  /* 0x000000040d007c0c */ /* 0x020fda000bf05270 */
[----:B------:R-:W-:Y:S05]  /*2880*/  @P0 BRA `(.L_x_139) ;  /* 0xffffffe800ec0947 */ /* 0x000fea000383ffff */
[----:B------:R-:W-:Y:S05]  /*2890*/  EXIT ;  /* 0x000000000000794d */ /* 0x000fea0003800000 */
        .weak           $__internal_4_$__cuda_sm20_sqrt_rn_f32_slowpath
        .type           $__internal_4_$__cuda_sm20_sqrt_rn_f32_slowpath,@function
        .size           $__internal_4_$__cuda_sm20_sqrt_rn_f32_slowpath,($__internal_5_$__cuda_sm3x_div_rn_noftz_f32_slowpath - $__internal_4_$__cuda_sm20_sqrt_rn_f32_slowpath)
$__internal_4_$__cuda_sm20_sqrt_rn_f32_slowpath:
        /* <DEDUP_REMOVED lines=19> */
.L_x_140:
[----:B------:R-:W-:Y:S01]  /*29d0*/  HFMA2 R17, -RZ, RZ, 0, 0 ;  /* 0x00000000ff117431 */ /* 0x000fe200000001ff */
[----:B------:R-:W-:-:S04]  /*29e0*/  MOV R16, R19 ;  /* 0x0000001300107202 */ /* 0x000fc80000000f00 */
[----:B------:R-:W-:Y:S05]  /*29f0*/  RET.REL.NODEC R16 `(_Z30pearson_strategy5_opt_templateILi256EEvPKfS1_Pfiii) ;  /* 0xffffffd410807950 */ /* 0x000fea0003c3ffff */
        .weak           $__internal_5_$__cuda_sm3x_div_rn_noftz_f32_slowpath
        .type           $__internal_5_$__cuda_sm3x_div_rn_noftz_f32_slowpath,@function
        .size           $__internal_5_$__cuda_sm3x_div_rn_noftz_f32_slowpath,(.L_x_295 - $__internal_5_$__cuda_sm3x_div_rn_noftz_f32_slowpath)
$__internal_5_$__cuda_sm3x_div_rn_noftz_f32_slowpath:
        /* <DEDUP_REMOVED lines=35> */
.L_x_142:
        /* <DEDUP_REMOVED lines=51> */
.L_x_149:
[----:B------:R-:W-:-:S04]  /*2f60*/  LOP3.LUT R0, R0, 0x80000000, RZ, 0xc0, !PT ;  /* 0x8000000000007812 */ /* 0x000fc800078ec0ff */
[----:B------:R-:W-:Y:S01]  /*2f70*/  LOP3.LUT R0, R0, 0x7f800000, RZ, 0xfc, !PT ;  /* 0x7f80000000007812 */ /* 0x000fe200078efcff */
[----:B------:R-:W-:Y:S06]  /*2f80*/  BRA `(.L_x_150) ;  /* 0x0000000000047947 */ /* 0x000fec0003800000 */
.L_x_148:
[----:B------:R-:W-:-:S07]  /*2f90*/  LEA R0, R17, R0, 0x17 ;  /* 0x0000000011007211 */ /* 0x000fce00078eb8ff */
.L_x_150:
[----:B------:R-:W-:Y:S05]  /*2fa0*/  BSYNC.RECONVERGENT B3 ;  /* 0x0000000000037941 */ /* 0x000fea0003800200 */
.L_x_147:
[----:B------:R-:W-:Y:S05]  /*2fb0*/  BRA `(.L_x_151) ;  /* 0x0000000000207947 */ /* 0x000fea0003800000 */
.L_x_146:
[----:B------:R-:W-:-:S04]  /*2fc0*/  LOP3.LUT R0, R3, 0x80000000, R18, 0x48, !PT ;  /* 0x8000000003007812 */ /* 0x000fc800078e4812 */
[----:B------:R-:W-:Y:S01]  /*2fd0*/  LOP3.LUT R0, R0, 0x7f800000, RZ, 0xfc, !PT ;  /* 0x7f80000000007812 */ /* 0x000fe200078efcff */
[----:B------:R-:W-:Y:S06]  /*2fe0*/  BRA `(.L_x_151) ;  /* 0x0000000000147947 */ /* 0x000fec0003800000 */
.L_x_145:
[----:B------:R-:W-:Y:S01]  /*2ff0*/  LOP3.LUT R0, R3, 0x80000000, R18, 0x48, !PT ;  /* 0x8000000003007812 */ /* 0x000fe200078e4812 */
[----:B------:R-:W-:Y:S06]  /*3000*/  BRA `(.L_x_151) ;  /* 0x00000000000c7947 */ /* 0x000fec0003800000 */
.L_x_144:
[----:B------:R-:W0:Y:S01]  /*3010*/  MUFU.RSQ R0, -QNAN ;  /* 0xffc0000000007908 */ /* 0x000e220000001400 */
[----:B------:R-:W-:Y:S05]  /*3020*/  BRA `(.L_x_151) ;  /* 0x0000000000047947 */ /* 0x000fea0003800000 */
.L_x_143:
[----:B------:R-:W-:-:S07]  /*3030*/  FADD.FTZ R0, R0, R3 ;  /* 0x0000000300007221 */ /* 0x000fce0000010000 */
.L_x_151:
[----:B------:R-:W-:Y:S05]  /*3040*/  BSYNC.RECONVERGENT B2 ;  /* 0x0000000000027941 */ /* 0x000fea0003800200 */
.L_x_141:
[----:B------:R-:W-:-:S04]  /*3050*/  HFMA2 R5, -RZ, RZ, 0, 0 ;  /* 0x00000000ff057431 */ /* 0x000fc800000001ff */
[----:B0-----:R-:W-:Y:S05]  /*3060*/  RET.REL.NODEC R4 `(_Z30pearson_strategy5_opt_templateILi256EEvPKfS1_Pfiii) ;  /* 0xffffffcc04e47950 */ /* 0x001fea0003c3ffff */
.L_x_152:
        /* <DEDUP_REMOVED lines=9> */
.L_x_295:


//--------------------- .text._Z30pearson_strategy5_opt_templateILi128EEvPKfS1_Pfiii --------------------------
	.section	.text._Z30pearson_strategy5_opt_templateILi128EEvPKfS1_Pfiii,"ax",@progbits
	.align	128
        .global         _Z30pearson_strategy5_opt_templateILi128EEvPKfS1_Pfiii
        .type           _Z30pearson_strategy5_opt_templateILi128EEvPKfS1_Pfiii,@function
        .size           _Z30pearson_strategy5_opt_templateILi128EEvPKfS1_Pfiii,(.L_x_297 - _Z30pearson_strategy5_opt_templateILi128EEvPKfS1_Pfiii)
        .other          _Z30pearson_strategy5_opt_templateILi128EEvPKfS1_Pfiii,@"STO_CUDA_ENTRY STV_DEFAULT"
_Z30pearson_strategy5_opt_templateILi128EEvPKfS1_Pfiii:
.text._Z30pearson_strategy5_opt_templateILi128EEvPKfS1_Pfiii:
        /* <DEDUP_REMOVED lines=35> */
.L_x_157:
        /* <DEDUP_REMOVED lines=13> */
.L_x_156:
[----:B------:R-:W-:Y:S05]  /*0300*/  BSYNC.RECONVERGENT B1 ;  /* 0x0000000000017941 */ /* 0x000fea0003800200 */
.L_x_155:
        /* <DEDUP_REMOVED lines=9> */
[----:B------:R-:W-:Y:S01]  /*03a0*/  PLOP3.LUT P0, PT, PT, PT, PT, 0x8, 0x80 ;  /* 0x000000000080781c */ /* 0x000fe20003f0e170 */
[----:B------:R-:W-:-:S12]  /*03b0*/  VIADD R13, R15, 0xfffffa00 ;  /* 0xfffffa000f0d7836 */ /* 0x000fd80000000000 */
.L_x_160:
[----:B------:R-:W-:-:S04]  /*03c0*/  IADD3 R4, P1, PT, R17, R0, RZ ;  /* 0x0000000011047210 */ /* 0x000fc80007f3e0ff */
[----:B------:R-:W-:Y:S02]  /*03d0*/  IADD3.X R5, PT, PT, RZ, R10, RZ, P1, !PT ;  /* 0x0000000aff057210 */ /* 0x000fe40000ffe4ff */
[----:B------:R-:W-:-:S04]  /*03e0*/  LEA R8, P1, R4, UR10, 0x2 ;  /* 0x0000000a04087c11 */ /* 0x000fc8000f8210ff */
[----:B------:R-:W-:-:S05]  /*03f0*/  LEA.HI.X R9, R4, UR11, R5, 0x2, P1 ;  /* 0x0000000b04097c11 */ /* 0x000fca00088f1405 */
[----:B------:R-:W2:Y:S01]  /*0400*/  LDG.E.CONSTANT R25, desc[UR8][R8.64] ;  /* 0x0000000808197981 */ /* 0x000ea2000c1e9900 */
[----:B------:R-:W-:-:S03]  /*0410*/  IADD3 R4, PT, PT, R0, 0x200, RZ ;  /* 0x0000020000047810 */ /* 0x000fc60007ffe0ff */
[----:B------:R-:W3:Y:S01]  /*0420*/  LDG.E.CONSTANT R21, desc[UR8][R8.64+0x200] ;  /* 0x0002000808157981 */ /* 0x000ee2000c1e9900 */
[----:B------:R-:W-:-:S03]  /*0430*/  IADD3 R4, P1, PT, R17, R4, RZ ;  /* 0x0000000411047210 */ /* 0x000fc60007f3e0ff */
[----:B------:R-:W4:Y:S02]  /*0440*/  LDG.E.CONSTANT R18, desc[UR8][R8.64+0x400] ;  /* 0x0004000808127981 */ /* 0x000f24000c1e9900 */
[----:B------:R-:W-:Y:S01]  /*0450*/  IMAD.X R5, RZ, RZ, R10, P1 ;  /* 0x000000ffff057224 */ /* 0x000fe200008e060a */
[C---:B------:R-:W-:Y:S01]  /*0460*/  LEA R6, P1, R4.reuse, UR10, 0x2 ;  /* 0x0000000a04067c11 */ /* 0x040fe2000f8210ff */
[----:B------:R0:W5:Y:S03]  /*0470*/  LDG.E.CONSTANT R14, desc[UR8][R8.64+0x600] ;  /* 0x00060008080e7981 */ /* 0x000166000c1e9900 */
[----:B------:R-:W-:Y:S02]  /*0480*/  LEA.HI.X R7, R4, UR11, R5, 0x2, P1 ;  /* 0x0000000b04077c11 */ /* 0x000fe400088f1405 */
[----:B------:R-:W-:-:S03]  /*0490*/  IADD3 R4, PT, PT, R0, 0x400, RZ ;  /* 0x0000040000047810 */ /* 0x000fc60007ffe0ff */
[----:B------:R-:W5:Y:S01]  /*04a0*/  LDG.E.CONSTANT R20, desc[UR8][R6.64] ;  /* 0x0000000806147981 */ /* 0x000f62000c1e9900 */
[----:B------:R-:W-:-:S03]  /*04b0*/  IADD3 R5, P1, PT, R17, R4, RZ ;  /* 0x0000000411057210 */ /* 0x000fc60007f3e0ff */
[----:B------:R-:W5:Y:S01]  /*04c0*/  LDG.E.CONSTANT R12, desc[UR8][R6.64+0x200] ;  /* 0x00020008060c7981 */ /* 0x000f62000c1e9900 */
[----:B------:R-:W-:Y:S01]  /*04d0*/  IADD3 R22, PT, PT, R0, 0x600, RZ ;  /* 0x0000060000167810 */ /* 0x000fe20007ffe0ff */
[----:B------:R-:W-:Y:S01]  /*04e0*/  IMAD.X R24, RZ, RZ, R10, P1 ;  /* 0x000000ffff187224 */ /* 0x000fe200008e060a */
[----:B------:R-:W-:Y:S01]  /*04f0*/  LEA R4, P1, R5, UR10, 0x2 ;  /* 0x0000000a05047c11 */ /* 0x000fe2000f8210ff */
[----:B------:R-:W5:Y:S01]  /*0500*/  LDG.E.CONSTANT R16, desc[UR8][R6.64+0x400] ;  /* 0x0004000806107981 */ /* 0x000f62000c1e9900 */
[----:B------:R-:W-:Y:S02]  /*0510*/  IADD3 R22, P2, PT, R17, R22, RZ ;  /* 0x0000001611167210 */ /* 0x000fe40007f5e0ff */
[----:B------:R-:W-:Y:S01]  /*0520*/  LEA.HI.X R5, R5, UR11, R24, 0x2, P1 ;  /* 0x0000000b05057c11 */ /* 0x000fe200088f1418 */
[----:B------:R-:W5:Y:S01]  /*0530*/  LDG.E.CONSTANT R26, desc[UR8][R6.64+0x600] ;  /* 0x00060008061a7981 */ /* 0x000f62000c1e9900 */
[----:B0-----:R-:W-:Y:S02]  /*0540*/  IADD3.X R9, PT, PT, RZ, R10, RZ, P2, !PT ;  /* 0x0000000aff097210 */ /* 0x001fe400017fe4ff */
        /* <DEDUP_REMOVED lines=62> */
.L_x_159:
[----:B------:R-:W-:Y:S05]  /*0930*/  BSYNC.RECONVERGENT B1 ;  /* 0x0000000000017941 */ /* 0x000fea0003800200 */
.L_x_158:
[----:B------:R-:W-:Y:S01]  /*0940*/  IADD3 R4, PT, PT, -R0, R15, RZ ;  /* 0x0000000f00047210 */ /* 0x000fe20007ffe1ff */
[----:B------:R-:W-:Y:S03]  /*0950*/  BSSY.RECONVERGENT B1, `(.L_x_161) ;  /* 0x0000030000017945 */ /* 0x000fe60003800200 */
[----:B------:R-:W-:-:S13]  /*0960*/  ISETP.GT.AND P1, PT, R4, 0x200, PT ;  /* 0x000002000400780c */ /* 0x000fda0003f24270 */
[----:B------:R-:W-:Y:S05]  /*0970*/  @!P1 BRA `(.L_x_162) ;  /* 0x0000000000b49947 */ /* 0x000fea0003800000 */
[----:B------:R-:W0:Y:S01]  /*0980*/  LDCU.64 UR12, c[0x0][0x380] ;  /* 0x00007000ff0c77ac */ /* 0x000e220008000a00 */
[----:B------:R-:W-:Y:S01]  /*0990*/  IADD3 R5, P0, PT, R17, R0, RZ ;  /* 0x0000000011057210 */ /* 0x000fe20007f1e0ff */
[----:B------:R-:W-:-:S03]  /*09a0*/  VIADD R4, R0, 0x200 ;  /* 0x0000020000047836 */ /* 0x000fc60000000000 */
[----:B------:R-:W-:Y:S02]  /*09b0*/  IADD3.X R6, PT, PT, RZ, R10, RZ, P0, !PT ;  /* 0x0000000aff067210 */ /* 0x000fe400007fe4ff */
[----:B0-----:R-:W-:-:S04]  /*09c0*/  LEA R12, P0, R5, UR12, 0x2 ;  /* 0x0000000c050c7c11 */ /* 0x001fc8000f8010ff */
[----:B------:R-:W-:Y:S02]  /*09d0*/  LEA.HI.X R13, R5, UR13, R6, 0x2, P0 ;  /* 0x0000000d050d7c11 */ /* 0x000fe400080f1406 */
[----:B------:R-:W-:-:S03]  /*09e0*/  IADD3 R5, P0, PT, R17, R4, RZ ;  /* 0x0000000411057210 */ /* 0x000fc60007f1e0ff */
[----:B------:R-:W2:Y:S01]  /*09f0*/  LDG.E.CONSTANT R14, desc[UR8][R12.64] ;  /* 0x000000080c0e7981 */ /* 0x000ea2000c1e9900 */
[----:B------:R-:W-:Y:S02]  /*0a00*/  IADD3.X R6, PT, PT, RZ, R10, RZ, P0, !PT ;  /* 0x0000000aff067210 */ /* 0x000fe400007fe4ff */
        /* <DEDUP_REMOVED lines=9> */
[C---:B------:R-:W-:Y:S01]  /*0aa0*/  LEA R9, R0.reuse, R19, 0x2 ;  /* 0x0000001300097211 */ /* 0x040fe200078e10ff */
[----:B------:R-:W-:Y:S01]  /*0ab0*/  VIADD R0, R0, 0x400 ;  /* 0x0000040000007836 */ /* 0x000fe20000000000 */
[----:B------:R-:W-:Y:S01]  /*0ac0*/  PLOP3.LUT P0, PT, PT, PT, PT, 0x8, 0x80 ;  /* 0x000000000080781c */ /* 0x000fe20003f0e170 */
        /* <DEDUP_REMOVED lines=24> */
.L_x_162:
[----:B------:R-:W-:Y:S05]  /*0c50*/  BSYNC.RECONVERGENT B1 ;  /* 0x0000000000017941 */ /* 0x000fea0003800200 */
.L_x_161:
        /* <DEDUP_REMOVED lines=11> */
[----:B------:R-:W-:-:S05]  /*0d10*/  LEA R19, R0, R19, 0x2 ;  /* 0x0000001300137211 */ /* 0x000fca00078e10ff */
        /* <DEDUP_REMOVED lines=12> */
.L_x_154:
[----:B------:R-:W-:Y:S05]  /*0de0*/  BSYNC.RECONVERGENT B0 ;  /* 0x0000000000007941 */ /* 0x000fea0003800200 */
.L_x_153:
[----:B------:R-:W3:Y:S01]  /*0df0*/  S2R R5, SR_CgaCtaId ;  /* 0x0000000000057919 */ /* 0x000ee20000008800 */
[----:B------:R-:W-:Y:S01]  /*0e00*/  MOV R0, 0x400 ;  /* 0x0000040000007802 */ /* 0x000fe20000000f00 */
[----:B--2---:R-:W2:Y:S01]  /*0e10*/  LDC R10, c[0x0][0x39c] ;  /* 0x0000e700ff0a7b82 */ /* 0x004ea20000000800 */
[C---:B------:R-:W-:Y:S01]  /*0e20*/  ISETP.GT.U32.AND P1, PT, R2.reuse, 0x3f, PT ;  /* 0x0000003f0200780c */ /* 0x040fe20003f24070 */
[----:B------:R-:W-:Y:S01]  /*0e30*/  BSSY.RECONVERGENT B0, `(.L_x_163) ;  /* 0x0000048000007945 */ /* 0x000fe20003800200 */
[----:B------:R-:W-:Y:S02]  /*0e40*/  ISETP.GT.U32.AND P3, PT, R2, 0x1f, PT ;  /* 0x0000001f0200780c */ /* 0x000fe40003f64070 */
[----:B------:R-:W-:Y:S02]  /*0e50*/  PLOP3.LUT P2, PT, PT, PT, PT, 0x8, 0x80 ;  /* 0x000000000080781c */ /* 0x000fe40003f4e170 */
[----:B--2---:R-:W-:Y:S02]  /*0e60*/  ISETP.GE.AND P0, PT, R10, 0x1, PT ;  /* 0x000000010a00780c */ /* 0x004fe40003f06270 */
[----:B---3--:R-:W-:-:S05]  /*0e70*/  LEA R0, R5, R0, 0x18 ;  /* 0x0000000005007211 */ /* 0x008fca00078ec0ff */
[----:B-1----:R-:W-:-:S05]  /*0e80*/  IMAD R7, R15, 0x4, R0 ;  /* 0x000000040f077824 */ /* 0x002fca00078e0200 */
        /* <DEDUP_REMOVED lines=66> */
.L_x_164:
[----:B------:R-:W-:Y:S05]  /*12b0*/  BSYNC.RECONVERGENT B0 ;  /* 0x0000000000007941 */ /* 0x000fea0003800200 */
.L_x_163:
        /* <DEDUP_REMOVED lines=14> */
.L_x_186:
[----:B-1----:R-:W1:Y:S01]  /*13a0*/  LDCU UR7, c[0x0][0x3a0] ;  /* 0x00007400ff0777ac */ /* 0x002e620008000800 */
[----:B------:R-:W-:Y:S01]  /*13b0*/  BSSY.RECONVERGENT B0, `(.L_x_165) ;  /* 0x000009a000007945 */ /* 0x000fe20003800200 */
[----:B------:R-:W-:Y:S01]  /*13c0*/  IMAD.MOV.U32 R19, RZ, RZ, RZ ;  /* 0x000000ffff137224 */ /* 0x000fe200078e00ff */
[----:B0-2---:R-:W-:Y:S02]  /*13d0*/  MOV R17, RZ ;  /* 0x000000ff00117202 */ /* 0x005fe40000000f00 */
[----:B------:R-:W-:Y:S02]  /*13e0*/  MOV R21, RZ ;  /* 0x000000ff00157202 */ /* 0x000fe40000000f00 */
[----:B-1----:R-:W-:-:S13]  /*13f0*/  ISETP.GE.AND P0, PT, R2, UR7, PT ;  /* 0x0000000702007c0c */ /* 0x002fda000bf06270 */
[----:B---34-:R-:W-:Y:S05]  /*1400*/  @P0 BRA `(.L_x_166) ;  /* 0x0000000800500947 */ /* 0x018fea0003800000 */
        /* <DEDUP_REMOVED lines=21> */
.L_x_169:
        /* <DEDUP_REMOVED lines=47> */
.L_x_168:
[----:B------:R-:W-:Y:S05]  /*1850*/  BSYNC.RECONVERGENT B1 ;  /* 0x0000000000017941 */ /* 0x000fea0003800200 */
.L_x_167:
        /* <DEDUP_REMOVED lines=37> */
.L_x_171:
[----:B------:R-:W-:Y:S05]  /*1ab0*/  BSYNC.RECONVERGENT B1 ;  /* 0x0000000000017941 */ /* 0x000fea0003800200 */
.L_x_170:
        /* <DEDUP_REMOVED lines=25> */
.L_x_173:
[----:B------:R-:W-:Y:S05]  /*1c50*/  BSYNC.RECONVERGENT B1 ;  /* 0x0000000000017941 */ /* 0x000fea0003800200 */
.L_x_172:
        /* <DEDUP_REMOVED lines=15> */
.L_x_166:
[----:B------:R-:W-:Y:S05]  /*1d50*/  BSYNC.RECONVERGENT B0 ;  /* 0x0000000000007941 */ /* 0x000fea0003800200 */
.L_x_165:
[----:B------:R-:W-:Y:S01]  /*1d60*/  ISETP.GT.U32.AND P0, PT, R2, 0x3f, PT ;  /* 0x0000003f0200780c */ /* 0x000fe20003f04070 */
[----:B------:R1:W-:Y:S01]  /*1d70*/  STS [R6], R19 ;  /* 0x0000001306007388 */ /* 0x0003e20000000800 */
[----:B------:R-:W-:Y:S03]  /*1d80*/  BSSY.RECONVERGENT B0, `(.L_x_174) ;  /* 0x0000011000007945 */ /* 0x000fe60003800200 */
[----:B------:R1:W-:Y:S04]  /*1d90*/  STS [R6+0x200], R17 ;  /* 0x0002001106007388 */ /* 0x0003e80000000800 */
        /* <DEDUP_REMOVED lines=15> */
.L_x_175:
[----:B------:R-:W-:Y:S05]  /*1e90*/  BSYNC.RECONVERGENT B0 ;  /* 0x0000000000007941 */ /* 0x000fea0003800200 */
.L_x_174:
[----:B------:R-:W-:Y:S01]  /*1ea0*/  BAR.SYNC.DEFER_BLOCKING 0x0 ;  /* 0x0000000000007b1d */ /* 0x000fe20000010000 */
[----:B------:R-:W-:-:S05]  /*1eb0*/  ISETP.GT.U32.AND P0, PT, R2, 0x1f, PT ;  /* 0x0000001f0200780c */ /* 0x000fca0003f04070 */
[----:B------:R-:W-:Y:S08]  /*1ec0*/  BSSY.RECONVERGENT B0, `(.L_x_176) ;  /* 0x000004a000007945 */ /* 0x000ff00003800200 */
[----:B------:R-:W-:Y:S05]  /*1ed0*/  @P0 BRA `(.L_x_177) ;  /* 0x0000000400200947 */ /* 0x000fea0003800000 */
[----:B------:R-:W-:Y:S04]  /*1ee0*/  LDS R0, [R6+0x80] ;  /* 0x0000800006007984 */ /* 0x000fe80000000800 */
[----:B--2---:R-:W2:Y:S02]  /*1ef0*/  LDS R3, [R6] ;  /* 0x0000000006037984 */ /* 0x004ea40000000800 */
        /* <DEDUP_REMOVED lines=70> */
.L_x_177:
[----:B------:R-:W-:Y:S05]  /*2360*/  BSYNC.RECONVERGENT B0 ;  /* 0x0000000000007941 */ /* 0x000fea0003800200 */
.L_x_176:
[----:B------:R-:W-:Y:S04]  /*2370*/  BSSY.RECONVERGENT B0, `(.L_x_178) ;  /* 0x0000031000007945 */ /* 0x000fe80003800200 */
[----:B------:R-:W-:Y:S05]  /*2380*/  @!P2 BRA `(.L_x_179) ;  /* 0x0000000000bca947 */ /* 0x000fea0003800000 */
[----:B------:R-:W4:Y:S01]  /*2390*/  LDS R4, [R7] ;  /* 0x0000000007047984 */ /* 0x000f220000000800 */
[----:B------:R-:W-:Y:S03]  /*23a0*/  BSSY.RECONVERGENT B1, `(.L_x_180) ;  /* 0x0000010000017945 */ /* 0x000fe60003800200 */
[----:B------:R-:W2:Y:S01]  /*23b0*/  LDS R0, [R7+0x200] ;  /* 0x0002000007007984 */ /* 0x000ea20000000800 */
[----:B----4-:R-:W-:-:S04]  /*23c0*/  FMUL R16, R4, R4 ;  /* 0x0000000404107220 */ /* 0x010fc80000400000 */
[----:B--2---:R-:W-:-:S04]  /*23d0*/  FFMA R3, R15, R0, -R16 ;  /* 0x000000000f037223 */ /* 0x004fc80000000810 */
[----:B------:R-:W-:-:S04]  /*23e0*/  FMUL R0, R14, R3 ;  /* 0x000000030e007220 */ /* 0x000fc80000400000 */
[----:B------:R2:W4:Y:S01]  /*23f0*/  MUFU.RSQ R3, R0 ;  /* 0x0000000000037308 */ /* 0x0005220000001400 */
[----:B0--3--:R-:W-:-:S04]  /*2400*/  IADD3 R5, PT, PT, R0, -0xd000000, RZ ;  /* 0xf300000000057810 */ /* 0x009fc80007ffe0ff */
[----:B------:R-:W-:-:S13]  /*2410*/  ISETP.GT.U32.AND P0, PT, R5, 0x727fffff, PT ;  /* 0x727fffff0500780c */ /* 0x000fda0003f04070 */
[----:B--2-4-:R-:W-:Y:S05]  /*2420*/  @!P0 BRA `(.L_x_181) ;  /* 0x00000000000c8947 */ /* 0x014fea0003800000 */
[----:B-1----:R-:W-:-:S07]  /*2430*/  MOV R19, 0x2450 ;  /* 0x0000245000137802 */ /* 0x002fce0000000f00 */
[----:B------:R-:W-:Y:S05]  /*2440*/  CALL.REL.NOINC `($__internal_6_$__cuda_sm20_sqrt_rn_f32_slowpath) ;  /* 0x0000000000a87944 */ /* 0x000fea0003c00000 */
[----:B------:R-:W-:Y:S05]  /*2450*/  BRA `(.L_x_182) ;  /* 0x0000000000107947 */ /* 0x000fea0003800000 */
.L_x_181:
[----:B------:R-:W-:Y:S01]  /*2460*/  FMUL.FTZ R5, R0, R3 ;  /* 0x0000000300057220 */ /* 0x000fe20000410000 */
[----:B------:R-:W-:-:S03]  /*2470*/  FMUL.FTZ R3, R3, 0.5 ;  /* 0x3f00000003037820 */ /* 0x000fc60000410000 */
[----:B------:R-:W-:-:S04]  /*2480*/  FFMA R0, -R5, R5, R0 ;  /* 0x0000000505007223 */ /* 0x000fc80000000100 */
[----:B------:R-:W-:-:S07]  /*2490*/  FFMA R3, R0, R3, R5 ;  /* 0x0000000300037223 */ /* 0x000fce0000000005 */
.L_x_182:
[----:B------:R-:W-:Y:S05]  /*24a0*/  BSYNC.RECONVERGENT B1 ;  /* 0x0000000000017941 */ /* 0x000fea0003800200 */
.L_x_180:
        /* <DEDUP_REMOVED lines=15> */
[----:B------:R-:W-:Y:S05]  /*25a0*/  CALL.REL.NOINC `($__internal_7_$__cuda_sm3x_div_rn_noftz_f32_slowpath) ;  /* 0x0000000000a87944 */ /* 0x000fea0003c00000 */
[----:B------:R-:W-:-:S07]  /*25b0*/  IMAD.MOV.U32 R17, RZ, RZ, R0 ;  /* 0x000000ffff117224 */ /* 0x000fce00078e0000 */
.L_x_185:
[----:B------:R-:W-:Y:S05]  /*25c0*/  BSYNC.RECONVERGENT B1 ;  /* 0x0000000000017941 */ /* 0x000fea0003800200 */
.L_x_184:
[----:B------:R-:W0:Y:S08]  /*25d0*/  LDC R0, c[0x0][0x39c] ;  /* 0x0000e700ff007b82 */ /* 0x000e300000000800 */
[----:B------:R-:W1:Y:S01]  /*25e0*/  LDC.64 R4, c[0x0][0x390] ;  /* 0x0000e400ff047b82 */ /* 0x000e620000000a00 */
[----:B0-----:R-:W-:-:S04]  /*25f0*/  IMAD R3, R0, UR6, R13 ;  /* 0x0000000600037c24 */ /* 0x001fc8000f8e020d */
[----:B-1----:R-:W-:-:S05]  /*2600*/  IMAD.WIDE.U32 R4, R3, 0x4, R4 ;  /* 0x0000000403047825 */ /* 0x002fca00078e0004 */
[----:B------:R0:W-:Y:S01]  /*2610*/  STG.E desc[UR8][R4.64], R17 ;  /* 0x0000001104007986 */ /* 0x0001e2000c101908 */
[----:B------:R-:W-:Y:S05]  /*2620*/  BRA `(.L_x_179) ;  /* 0x0000000000147947 */ /* 0x000fea0003800000 */
.L_x_183:
[----:B------:R-:W0:Y:S08]  /*2630*/  LDC R0, c[0x0][0x39c] ;  /* 0x0000e700ff007b82 */ /* 0x000e300000000800 */
[----:B------:R-:W2:Y:S01]  /*2640*/  LDC.64 R4, c[0x0][0x390] ;  /* 0x0000e400ff047b82 */ /* 0x000ea20000000a00 */
[----:B0-----:R-:W-:-:S04]  /*2650*/  IMAD R3, R0, UR6, R13 ;  /* 0x0000000600037c24 */ /* 0x001fc8000f8e020d */
[----:B--2---:R-:W-:-:S05]  /*2660*/  IMAD.WIDE.U32 R4, R3, 0x4, R4 ;  /* 0x0000000403047825 */ /* 0x004fca00078e0004 */
[----:B------:R4:W-:Y:S02]  /*2670*/  STG.E desc[UR8][R4.64], RZ ;  /* 0x000000ff04007986 */ /* 0x0009e4000c101908 */
.L_x_179:
[----:B------:R-:W-:Y:S05]  /*2680*/  BSYNC.RECONVERGENT B0 ;  /* 0x0000000000007941 */ /* 0x000fea0003800200 */
.L_x_178:
[----:B------:R-:W5:Y:S01]  /*2690*/  LDCU UR4, c[0x0][0x39c] ;  /* 0x00007380ff0477ac */ /* 0x000f620008000800 */
[----:B------:R-:W-:Y:S01]  /*26a0*/  IADD3 R13, PT, PT, R13, 0x1, RZ ;  /* 0x000000010d0d7810 */ /* 0x000fe20007ffe0ff */
[----:B------:R-:W-:Y:S03]  /*26b0*/  BAR.SYNC.DEFER_BLOCKING 0x0 ;  /* 0x0000000000007b1d */ /* 0x000fe60000010000 */
[----:B-----5:R-:W-:-:S13]  /*26c0*/  ISETP.NE.AND P0, PT, R13, UR4, PT ;  /* 0x000000040d007c0c */ /* 0x020fda000bf05270 */
[----:B------:R-:W-:Y:S05]  /*26d0*/  @P0 BRA `(.L_x_186) ;  /* 0xffffffec00300947 */ /* 0x000fea000383ffff */
[----:B------:R-:W-:Y:S05]  /*26e0*/  EXIT ;  /* 0x000000000000794d */ /* 0x000fea0003800000 */
        .weak           $__internal_6_$__cuda_sm20_sqrt_rn_f32_slowpath
        .type           $__internal_6_$__cuda_sm20_sqrt_rn_f32_slowpath,@function
        .size           $__internal_6_$__cuda_sm20_sqrt_rn_f32_slowpath,($__internal_7_$__cuda_sm3x_div_rn_noftz_f32_slowpath - $__internal_6_$__cuda_sm20_sqrt_rn_f32_slowpath)
$__internal_6_$__cuda_sm20_sqrt_rn_f32_slowpath:
        /* <DEDUP_REMOVED lines=19> */
.L_x_187:
[----:B------:R-:W-:Y:S01]  /*2820*/  HFMA2 R17, -RZ, RZ, 0, 0 ;  /* 0x00000000ff117431 */ /* 0x000fe200000001ff */
[----:B------:R-:W-:-:S04]  /*2830*/  MOV R16, R19 ;  /* 0x0000001300107202 */ /* 0x000fc80000000f00 */
[----:B------:R-:W-:Y:S05]  /*2840*/  RET.REL.NODEC R16 `(_Z30pearson_strategy5_opt_templateILi128EEvPKfS1_Pfiii) ;  /* 0xffffffd410ec7950 */ /* 0x000fea0003c3ffff */
        .weak           $__internal_7_$__cuda_sm3x_div_rn_noftz_f32_slowpath
        .type           $__internal_7_$__cuda_sm3x_div_rn_noftz_f32_slowpath,@function
        .size           $__internal_7_$__cuda_sm3x_div_rn_noftz_f32_slowpath,(.L_x_297 - $__internal_7_$__cuda_sm3x_div_rn_noftz_f32_slowpath)
$__internal_7_$__cuda_sm3x_div_rn_noftz_f32_slowpath:
        /* <DEDUP_REMOVED lines=35> */
.L_x_189:
        /* <DEDUP_REMOVED lines=51> */
.L_x_196:
[----:B------:R-:W-:-:S04]  /*2db0*/  LOP3.LUT R0, R0, 0x80000000, RZ, 0xc0, !PT ;  /* 0x8000000000007812 */ /* 0x000fc800078ec0ff */
[----:B------:R-:W-:Y:S01]  /*2dc0*/  LOP3.LUT R0, R0, 0x7f800000, RZ, 0xfc, !PT ;  /* 0x7f80000000007812 */ /* 0x000fe200078efcff */
[----:B------:R-:W-:Y:S06]  /*2dd0*/  BRA `(.L_x_197) ;  /* 0x0000000000047947 */ /* 0x000fec0003800000 */
.L_x_195:
[----:B------:R-:W-:-:S07]  /*2de0*/  LEA R0, R17, R0, 0x17 ;  /* 0x0000000011007211 */ /* 0x000fce00078eb8ff */
.L_x_197:
[----:B------:R-:W-:Y:S05]  /*2df0*/  BSYNC.RECONVERGENT B3 ;  /* 0x0000000000037941 */ /* 0x000fea0003800200 */
.L_x_194:
[----:B------:R-:W-:Y:S05]  /*2e00*/  BRA `(.L_x_198) ;  /* 0x0000000000207947 */ /* 0x000fea0003800000 */
.L_x_193:
[----:B------:R-:W-:-:S04]  /*2e10*/  LOP3.LUT R0, R3, 0x80000000, R18, 0x48, !PT ;  /* 0x8000000003007812 */ /* 0x000fc800078e4812 */
[----:B------:R-:W-:Y:S01]  /*2e20*/  LOP3.LUT R0, R0, 0x7f800000, RZ, 0xfc, !PT ;  /* 0x7f80000000007812 */ /* 0x000fe200078efcff */
[----:B------:R-:W-:Y:S06]  /*2e30*/  BRA `(.L_x_198) ;  /* 0x0000000000147947 */ /* 0x000fec0003800000 */
.L_x_192:
[----:B------:R-:W-:Y:S01]  /*2e40*/  LOP3.LUT R0, R3, 0x80000000, R18, 0x48, !PT ;  /* 0x8000000003007812 */ /* 0x000fe200078e4812 */
[----:B------:R-:W-:Y:S06]  /*2e50*/  BRA `(.L_x_198) ;  /* 0x00000000000c7947 */ /* 0x000fec0003800000 */
.L_x_191:
[----:B------:R-:W0:Y:S01]  /*2e60*/  MUFU.RSQ R0, -QNAN ;  /* 0xffc0000000007908 */ /* 0x000e220000001400 */
[----:B------:R-:W-:Y:S05]  /*2e70*/  BRA `(.L_x_198) ;  /* 0x0000000000047947 */ /* 0x000fea0003800000 */
.L_x_190:
[----:B------:R-:W-:-:S07]  /*2e80*/  FADD.FTZ R0, R0, R3 ;  /* 0x0000000300007221 */ /* 0x000fce0000010000 */
.L_x_198:
[----:B------:R-:W-:Y:S05]  /*2e90*/  BSYNC.RECONVERGENT B2 ;  /* 0x0000000000027941 */ /* 0x000fea0003800200 */
.L_x_188:
[----:B------:R-:W-:-:S04]  /*2ea0*/  HFMA2 R5, -RZ, RZ, 0, 0 ;  /* 0x00000000ff057431 */ /* 0x000fc800000001ff */
[----:B0-----:R-:W-:Y:S05]  /*2eb0*/  RET.REL.NODEC R4 `(_Z30pearson_strategy5_opt_templateILi128EEvPKfS1_Pfiii) ;  /* 0xffffffd004507950 */ /* 0x001fea0003c3ffff */
.L_x_199:
        /* <DEDUP_REMOVED lines=12> */
.L_x_297:


//--------------------- .text._Z30pearson_strategy5_opt_templateILi64EEvPKfS1_Pfiii --------------------------
	.section	.text._Z30pearson_strategy5_opt_templateILi64EEvPKfS1_Pfiii,"ax",@progbits
	.align	128
        .global         _Z30pearson_strategy5_opt_templateILi64EEvPKfS1_Pfiii
        .type           _Z30pearson_strategy5_opt_templateILi64EEvPKfS1_Pfiii,@function
        .size           _Z30pearson_strategy5_opt_templateILi64EEvPKfS1_Pfiii,(.L_x_299 - _Z30pearson_strategy5_opt_templateILi64EEvPKfS1_Pfiii)
        .other          _Z30pearson_strategy5_opt_templateILi64EEvPKfS1_Pfiii,@"STO_CUDA_ENTRY STV_DEFAULT"
_Z30pearson_strategy5_opt_templateILi64EEvPKfS1_Pfiii:
.text._Z30pearson_strategy5_opt_templateILi64EEvPKfS1_Pfiii:
        /* <DEDUP_REMOVED lines=35> */
.L_x_204:
        /* <DEDUP_REMOVED lines=13> */
.L_x_203:
[----:B------:R-:W-:Y:S05]  /*0300*/  BSYNC.RECONVERGENT B1 ;  /* 0x0000000000017941 */ /* 0x000fea0003800200 */
.L_x_202:
        /* <DEDUP_REMOVED lines=11> */
.L_x_207:
        /* <DEDUP_REMOVED lines=87> */
.L_x_206:
[----:B------:R-:W-:Y:S05]  /*0930*/  BSYNC.RECONVERGENT B1 ;  /* 0x0000000000017941 */ /* 0x000fea0003800200 */
.L_x_205:
        /* <DEDUP_REMOVED lines=49> */
.L_x_209:
[----:B------:R-:W-:Y:S05]  /*0c50*/  BSYNC.RECONVERGENT B1 ;  /* 0x0000000000017941 */ /* 0x000fea0003800200 */
.L_x_208:
        /* <DEDUP_REMOVED lines=24> */
.L_x_201:
[----:B------:R-:W-:Y:S05]  /*0de0*/  BSYNC.RECONVERGENT B0 ;  /* 0x0000000000007941 */ /* 0x000fea0003800200 */
.L_x_200:
[----:B------:R-:W3:Y:S01]  /*0df0*/  S2R R5, SR_CgaCtaId ;  /* 0x0000000000057919 */ /* 0x000ee20000008800 */
[----:B0-----:R-:W0:Y:S01]  /*0e00*/  LDC R4, c[0x0][0x39c] ;  /* 0x0000e700ff047b82 */ /* 0x001e220000000800 */
[----:B------:R-:W-:Y:S01]  /*0e10*/  MOV R0, 0x400 ;  /* 0x0000040000007802 */ /* 0x000fe20000000f00 */
[----:B------:R-:W-:Y:S01]  /*0e20*/  BSSY.RECONVERGENT B0, `(.L_x_210) ;  /* 0x000003f000007945 */ /* 0x000fe20003800200 */
[----:B------:R-:W-:Y:S02]  /*0e30*/  ISETP.GT.U32.AND P0, PT, R2, 0x1f, PT ;  /* 0x0000001f0200780c */ /* 0x000fe40003f04070 */
[----:B------:R-:W-:Y:S02]  /*0e40*/  PLOP3.LUT P2, PT, PT, PT, PT, 0x8, 0x80 ;  /* 0x000000000080781c */ /* 0x000fe40003f4e170 */
[----:B0-----:R-:W-:Y:S02]  /*0e50*/  ISETP.GE.AND P1, PT, R4, 0x1, PT ;  /* 0x000000010400780c */ /* 0x001fe40003f26270 */
[----:B---3--:R-:W-:-:S05]  /*0e60*/  LEA R0, R5, R0, 0x18 ;  /* 0x0000000005007211 */ /* 0x008fca00078ec0ff */
[----:B-1----:R-:W-:-:S05]  /*0e70*/  IMAD R7, R15, 0x4, R0 ;  /* 0x000000040f077824 */ /* 0x002fca00078e0200 */
[----:B--2---:R-:W-:-:S05]  /*0e80*/  LEA R6, R2, R7, 0x2 ;  /* 0x0000000702067211 */ /* 0x004fca00078e10ff */
[----:B------:R0:W-:Y:S04]  /*0e90*/  STS [R6], R11 ;  /* 0x0000000b06007388 */ /* 0x0001e80000000800 */
[----:B------:R0:W-:Y:S01]  /*0ea0*/  STS [R6+0x100], R3 ;  /* 0x0001000306007388 */ /* 0x0001e20000000800 */
        /* <DEDUP_REMOVED lines=54> */
.L_x_211:
[----:B------:R-:W-:Y:S05]  /*1210*/  BSYNC.RECONVERGENT B0 ;  /* 0x0000000000007941 */ /* 0x000fea0003800200 */
.L_x_210:
        /* <DEDUP_REMOVED lines=12> */
[----:B------:R-:W-:-:S03]  /*12e0*/  LOP3.LUT R11, R11, 0x7, RZ, 0xc0, !PT ;  /* 0x000000070b0b7812 */ /* 0x000fc600078ec0ff */
[----:B------:R-:W-:-:S07]  /*12f0*/  IMAD.MOV R10, RZ, RZ, -R10 ;  /* 0x000000ffff0a7224 */ /* 0x000fce00078e0a0a */
.L_x_231:
[----:B0-----:R-:W0:Y:S01]  /*1300*/  LDCU UR7, c[0x0][0x3a0] ;  /* 0x00007400ff0777ac */ /* 0x001e220008000800 */
[----:B------:R-:W-:Y:S01]  /*1310*/  BSSY.RECONVERGENT B0, `(.L_x_212) ;  /* 0x000009a000007945 */ /* 0x000fe20003800200 */
[----:B------:R-:W-:Y:S01]  /*1320*/  MOV R19, RZ ;  /* 0x000000ff00137202 */ /* 0x000fe20000000f00 */
[----:B------:R-:W-:Y:S01]  /*1330*/  IMAD.MOV.U32 R21, RZ, RZ, RZ ;  /* 0x000000ffff157224 */ /* 0x000fe200078e00ff */
[----:B--2---:R-:W-:Y:S02]  /*1340*/  MOV R17, RZ ;  /* 0x000000ff00117202 */ /* 0x004fe40000000f00 */
[----:B0-----:R-:W-:-:S13]  /*1350*/  ISETP.GE.AND P0, PT, R2, UR7, PT ;  /* 0x0000000702007c0c */ /* 0x001fda000bf06270 */
[----:B-1-3--:R-:W-:Y:S05]  /*1360*/  @P0 BRA `(.L_x_213) ;  /* 0x0000000800500947 */ /* 0x00afea0003800000 */
[----:B------:R-:W-:Y:S01]  /*1370*/  ISETP.GE.U32.AND P1, PT, R8, 0x1c0, PT ;  /* 0x000001c00800780c */ /* 0x000fe20003f26070 */
[----:B------:R-:W-:Y:S01]  /*1380*/  IMAD R3, R13, UR7, RZ ;  /* 0x000000070d037c24 */ /* 0x000fe2000f8e02ff */
[----:B------:R-:W-:Y:S01]  /*1390*/  BSSY.RECONVERGENT B1, `(.L_x_214) ;  /* 0x0000042000017945 */ /* 0x000fe20003800200 */
[----:B------:R-:W-:Y:S01]  /*13a0*/  HFMA2 R19, -RZ, RZ, 0, 0 ;  /* 0x00000000ff137431 */ /* 0x000fe200000001ff */
[----:B------:R-:W-:Y:S01]  /*13b0*/  ISETP.NE.AND P0, PT, R11, RZ, PT ;  /* 0x000000ff0b00720c */ /* 0x000fe20003f05270 */
[----:B------:R-:W-:Y:S01]  /*13c0*/  IMAD.MOV.U32 R17, RZ, RZ, RZ ;  /* 0x000000ffff117224 */ /* 0x000fe200078e00ff */
[----:B------:R-:W-:Y:S02]  /*13d0*/  MOV R21, RZ ;  /* 0x000000ff00157202 */ /* 0x000fe40000000f00 */
[----:B------:R-:W-:Y:S02]  /*13e0*/  MOV R0, R2 ;  /* 0x0000000200007202 */ /* 0x000fe40000000f00 */
        /* <DEDUP_REMOVED lines=13> */
.L_x_216:
        /* <DEDUP_REMOVED lines=47> */
.L_x_215:
[----:B------:R-:W-:Y:S05]  /*17b0*/  BSYNC.RECONVERGENT B1 ;  /* 0x0000000000017941 */ /* 0x000fea0003800200 */
.L_x_214:
        /* <DEDUP_REMOVED lines=37> */
.L_x_218:
[----:B------:R-:W-:Y:S05]  /*1a10*/  BSYNC.RECONVERGENT B1 ;  /* 0x0000000000017941 */ /* 0x000fea0003800200 */
.L_x_217:
        /* <DEDUP_REMOVED lines=25> */
.L_x_220:
[----:B------:R-:W-:Y:S05]  /*1bb0*/  BSYNC.RECONVERGENT B1 ;  /* 0x0000000000017941 */ /* 0x000fea0003800200 */
.L_x_219:
        /* <DEDUP_REMOVED lines=15> */
.L_x_213:
[----:B------:R-:W-:Y:S05]  /*1cb0*/  BSYNC.RECONVERGENT B0 ;  /* 0x0000000000007941 */ /* 0x000fea0003800200 */
.L_x_212:
        /* <DEDUP_REMOVED lines=8> */
[----:B------:R-:W1:Y:S02]  /*1d40*/  LDS R3, [R6] ;  /* 0x0000000006037984 */ /* 0x000e640000000800 */
        /* <DEDUP_REMOVED lines=70> */
.L_x_222:
[----:B------:R-:W-:Y:S05]  /*21b0*/  BSYNC.RECONVERGENT B0 ;  /* 0x0000000000007941 */ /* 0x000fea0003800200 */
.L_x_221:
[----:B------:R-:W-:Y:S04]  /*21c0*/  BSSY.RECONVERGENT B0, `(.L_x_223) ;  /* 0x0000031000007945 */ /* 0x000fe80003800200 */
[----:B------:R-:W-:Y:S05]  /*21d0*/  @!P2 BRA `(.L_x_224) ;  /* 0x0000000000bca947 */ /* 0x000fea0003800000 */
[----:B------:R-:W2:Y:S01]  /*21e0*/  LDS R4, [R7] ;  /* 0x0000000007047984 */ /* 0x000ea20000000800 */
[----:B------:R-:W-:Y:S03]  /*21f0*/  BSSY.RECONVERGENT B1, `(.L_x_225) ;  /* 0x0000010000017945 */ /* 0x000fe60003800200 */
[----:B------:R-:W3:Y:S01]  /*2200*/  LDS R0, [R7+0x100] ;  /* 0x0001000007007984 */ /* 0x000ee20000000800 */
[----:B--2---:R-:W-:-:S04]  /*2210*/  FMUL R16, R4, R4 ;  /* 0x0000000404107220 */ /* 0x004fc80000400000 */
[----:B---3--:R-:W-:-:S04]  /*2220*/  FFMA R3, R15, R0, -R16 ;  /* 0x000000000f037223 */ /* 0x008fc80000000810 */
[----:B------:R-:W-:-:S04]  /*2230*/  FMUL R0, R14, R3 ;  /* 0x000000030e007220 */ /* 0x000fc80000400000 */
[----:B------:R2:W3:Y:S01]  /*2240*/  MUFU.RSQ R3, R0 ;  /* 0x0000000000037308 */ /* 0x0004e20000001400 */
[----:B-1----:R-:W-:-:S04]  /*2250*/  IADD3 R5, PT, PT, R0, -0xd000000, RZ ;  /* 0xf300000000057810 */ /* 0x002fc80007ffe0ff */
[----:B------:R-:W-:-:S13]  /*2260*/  ISETP.GT.U32.AND P0, PT, R5, 0x727fffff, PT ;  /* 0x727fffff0500780c */ /* 0x000fda0003f04070 */
[----:B--23--:R-:W-:Y:S05]  /*2270*/  @!P0 BRA `(.L_x_226) ;  /* 0x00000000000c8947 */ /* 0x00cfea0003800000 */
[----:B0-----:R-:W-:-:S07]  /*2280*/  MOV R19, 0x22a0 ;  /* 0x000022a000137802 */ /* 0x001fce0000000f00 */
[----:B------:R-:W-:Y:S05]  /*2290*/  CALL.REL.NOINC `($__internal_8_$__cuda_sm20_sqrt_rn_f32_slowpath) ;  /* 0x0000000000a87944 */ /* 0x000fea0003c00000 */
[----:B------:R-:W-:Y:S05]  /*22a0*/  BRA `(.L_x_227) ;  /* 0x0000000000107947 */ /* 0x000fea0003800000 */
.L_x_226:
[----:B------:R-:W-:Y:S01]  /*22b0*/  FMUL.FTZ R5, R0, R3 ;  /* 0x0000000300057220 */ /* 0x000fe20000410000 */
[----:B------:R-:W-:-:S03]  /*22c0*/  FMUL.FTZ R3, R3, 0.5 ;  /* 0x3f00000003037820 */ /* 0x000fc60000410000 */
[----:B------:R-:W-:-:S04]  /*22d0*/  FFMA R0, -R5, R5, R0 ;  /* 0x0000000505007223 */ /* 0x000fc80000000100 */
[----:B------:R-:W-:-:S07]  /*22e0*/  FFMA R3, R0, R3, R5 ;  /* 0x0000000300037223 */ /* 0x000fce0000000005 */
.L_x_227:
[----:B------:R-:W-:Y:S05]  /*22f0*/  BSYNC.RECONVERGENT B1 ;  /* 0x0000000000017941 */ /* 0x000fea0003800200 */
.L_x_225:
        /* <DEDUP_REMOVED lines=15> */
[----:B------:R-:W-:Y:S05]  /*23f0*/  CALL.REL.NOINC `($__internal_9_$__cuda_sm3x_div_rn_noftz_f32_slowpath) ;  /* 0x0000000000a87944 */ /* 0x000fea0003c00000 */
[----:B------:R-:W-:-:S07]  /*2400*/  IMAD.MOV.U32 R17, RZ, RZ, R0 ;  /* 0x000000ffff117224 */ /* 0x000fce00078e0000 */
.L_x_230:
[----:B------:R-:W-:Y:S05]  /*2410*/  BSYNC.RECONVERGENT B1 ;  /* 0x0000000000017941 */ /* 0x000fea0003800200 */
.L_x_229:
[----:B------:R-:W0:Y:S08]  /*2420*/  LDC R0, c[0x0][0x39c] ;  /* 0x0000e700ff007b82 */ /* 0x000e300000000800 */
[----:B------:R-:W1:Y:S01]  /*2430*/  LDC.64 R4, c[0x0][0x390] ;  /* 0x0000e400ff047b82 */ /* 0x000e620000000a00 */
[----:B0-----:R-:W-:-:S04]  /*2440*/  IMAD R3, R0, UR6, R13 ;  /* 0x0000000600037c24 */ /* 0x001fc8000f8e020d */
[----:B-1----:R-:W-:-:S05]  /*2450*/  IMAD.WIDE.U32 R4, R3, 0x4, R4 ;  /* 0x0000000403047825 */ /* 0x002fca00078e0004 */
[----:B------:R2:W-:Y:S01]  /*2460*/  STG.E desc[UR8][R4.64], R17 ;  /* 0x0000001104007986 */ /* 0x0005e2000c101908 */
[----:B------:R-:W-:Y:S05]  /*2470*/  BRA `(.L_x_224) ;  /* 0x0000000000147947 */ /* 0x000fea0003800000 */
.L_x_228:
[----:B------:R-:W1:Y:S08]  /*2480*/  LDC R0, c[0x0][0x39c] ;  /* 0x0000e700ff007b82 */ /* 0x000e700000000800 */
[----:B------:R-:W2:Y:S01]  /*2490*/  LDC.64 R4, c[0x0][0x390] ;  /* 0x0000e400ff047b82 */ /* 0x000ea20000000a00 */
[----:B-1----:R-:W-:-:S04]  /*24a0*/  IMAD R3, R0, UR6, R13 ;  /* 0x0000000600037c24 */ /* 0x002fc8000f8e020d */
[----:B--2---:R-:W-:-:S05]  /*24b0*/  IMAD.WIDE.U32 R4, R3, 0x4, R4 ;  /* 0x0000000403047825 */ /* 0x004fca00078e0004 */
[----:B------:R3:W-:Y:S02]  /*24c0*/  STG.E desc[UR8][R4.64], RZ ;  /* 0x000000ff04007986 */ /* 0x0007e4000c101908 */
.L_x_224:
[----:B------:R-:W-:Y:S05]  /*24d0*/  BSYNC.RECONVERGENT B0 ;  /* 0x0000000000007941 */ /* 0x000fea0003800200 */
.L_x_223:
[----:B------:R-:W4:Y:S01]  /*24e0*/  LDCU UR4, c[0x0][0x39c] ;  /* 0x00007380ff0477ac */ /* 0x000f220008000800 */
[----:B------:R-:W-:Y:S01]  /*24f0*/  IADD3 R13, PT, PT, R13, 0x1, RZ ;  /* 0x000000010d0d7810 */ /* 0x000fe20007ffe0ff */
[----:B------:R-:W-:Y:S03]  /*2500*/  BAR.SYNC.DEFER_BLOCKING 0x0 ;  /* 0x0000000000007b1d */ /* 0x000fe60000010000 */
[----:B----4-:R-:W-:-:S13]  /*2510*/  ISETP.NE.AND P0, PT, R13, UR4, PT ;  /* 0x000000040d007c0c */ /* 0x010fda000bf05270 */
[----:B------:R-:W-:Y:S05]  /*2520*/  @P0 BRA `(.L_x_231) ;  /* 0xffffffec00740947 */ /* 0x000fea000383ffff */
[----:B------:R-:W-:Y:S05]  /*2530*/  EXIT ;  /* 0x000000000000794d */ /* 0x000fea0003800000 */
        .weak           $__internal_8_$__cuda_sm20_sqrt_rn_f32_slowpath
        .type           $__internal_8_$__cuda_sm20_sqrt_rn_f32_slowpath,@function
        .size           $__internal_8_$__cuda_sm20_sqrt_rn_f32_slowpath,($__internal_9_$__cuda_sm3x_div_rn_noftz_f32_slowpath - $__internal_8_$__cuda_sm20_sqrt_rn_f32_slowpath)
$__internal_8_$__cuda_sm20_sqrt_rn_f32_slowpath:
        /* <DEDUP_REMOVED lines=19> */
.L_x_232:
[----:B------:R-:W-:Y:S01]  /*2670*/  HFMA2 R17, -RZ, RZ, 0, 0 ;  /* 0x00000000ff117431 */ /* 0x000fe200000001ff */
[----:B------:R-:W-:-:S04]  /*2680*/  MOV R16, R19 ;  /* 0x0000001300107202 */ /* 0x000fc80000000f00 */
[----:B------:R-:W-:Y:S05]  /*2690*/  RET.REL.NODEC R16 `(_Z30pearson_strategy5_opt_templateILi64EEvPKfS1_Pfiii) ;  /* 0xffffffd810587950 */ /* 0x000fea0003c3ffff */
        .weak           $__internal_9_$__cuda_sm3x_div_rn_noftz_f32_slowpath
        .type           $__internal_9_$__cuda_sm3x_div_rn_noftz_f32_slowpath,@function
        .size           $__internal_9_$__cuda_sm3x_div_rn_noftz_f32_slowpath,(.L_x_299 - $__internal_9_$__cuda_sm3x_div_rn_noftz_f32_slowpath)
$__internal_9_$__cuda_sm3x_div_rn_noftz_f32_slowpath:
        /* <DEDUP_REMOVED lines=35> */
.L_x_234:
        /* <DEDUP_REMOVED lines=51> */
.L_x_241:
[----:B------:R-:W-:-:S04]  /*2c00*/  LOP3.LUT R0, R0, 0x80000000, RZ, 0xc0, !PT ;  /* 0x8000000000007812 */ /* 0x000fc800078ec0ff */
[----:B------:R-:W-:Y:S01]  /*2c10*/  LOP3.LUT R0, R0, 0x7f800000, RZ, 0xfc, !PT ;  /* 0x7f80000000007812 */ /* 0x000fe200078efcff */
[----:B------:R-:W-:Y:S06]  /*2c20*/  BRA `(.L_x_242) ;  /* 0x0000000000047947 */ /* 0x000fec0003800000 */
.L_x_240:
[----:B------:R-:W-:-:S07]  /*2c30*/  LEA R0, R17, R0, 0x17 ;  /* 0x0000000011007211 */ /* 0x000fce00078eb8ff */
.L_x_242:
[----:B------:R-:W-:Y:S05]  /*2c40*/  BSYNC.RECONVERGENT B3 ;  /* 0x0000000000037941 */ /* 0x000fea0003800200 */
.L_x_239:
[----:B------:R-:W-:Y:S05]  /*2c50*/  BRA `(.L_x_243) ;  /* 0x0000000000207947 */ /* 0x000fea0003800000 */
.L_x_238:
[----:B------:R-:W-:-:S04]  /*2c60*/  LOP3.LUT R0, R3, 0x80000000, R18, 0x48, !PT ;  /* 0x8000000003007812 */ /* 0x000fc800078e4812 */
[----:B------:R-:W-:Y:S01]  /*2c70*/  LOP3.LUT R0, R0, 0x7f800000, RZ, 0xfc, !PT ;  /* 0x7f80000000007812 */ /* 0x000fe200078efcff */
[----:B------:R-:W-:Y:S06]  /*2c80*/  BRA `(.L_x_243) ;  /* 0x0000000000147947 */ /* 0x000fec0003800000 */
.L_x_237:
[----:B------:R-:W-:Y:S01]  /*2c90*/  LOP3.LUT R0, R3, 0x80000000, R18, 0x48, !PT ;  /* 0x8000000003007812 */ /* 0x000fe200078e4812 */
[----:B------:R-:W-:Y:S06]  /*2ca0*/  BRA `(.L_x_243) ;  /* 0x00000000000c7947 */ /* 0x000fec0003800000 */
.L_x_236:
[----:B------:R-:W0:Y:S01]  /*2cb0*/  MUFU.RSQ R0, -QNAN ;  /* 0xffc0000000007908 */ /* 0x000e220000001400 */
[----:B------:R-:W-:Y:S05]  /*2cc0*/  BRA `(.L_x_243) ;  /* 0x0000000000047947 */ /* 0x000fea0003800000 */
.L_x_235:
[----:B------:R-:W-:-:S07]  /*2cd0*/  FADD.FTZ R0, R0, R3 ;  /* 0x0000000300007221 */ /* 0x000fce0000010000 */
.L_x_243:
[----:B------:R-:W-:Y:S05]  /*2ce0*/  BSYNC.RECONVERGENT B2 ;  /* 0x0000000000027941 */ /* 0x000fea0003800200 */
.L_x_233:
[----:B------:R-:W-:-:S04]  /*2cf0*/  HFMA2 R5, -RZ, RZ, 0, 0 ;  /* 0x00000000ff057431 */ /* 0x000fc800000001ff */
[----:B0-----:R-:W-:Y:S05]  /*2d00*/  RET.REL.NODEC R4 `(_Z30pearson_strategy5_opt_templateILi64EEvPKfS1_Pfiii) ;  /* 0xffffffd004bc7950 */ /* 0x001fea0003c3ffff */
.L_x_244:
        /* <DEDUP_REMOVED lines=15> */
.L_x_299:


//--------------------- .text._Z30pearson_strategy5_opt_templateILi32EEvPKfS1_Pfiii --------------------------
	.section	.text._Z30pearson_strategy5_opt_templateILi32EEvPKfS1_Pfiii,"ax",@progbits
	.align	128
        .global         _Z30pearson_strategy5_opt_templateILi32EEvPKfS1_Pfiii
        .type           _Z30pearson_strategy5_opt_templateILi32EEvPKfS1_Pfiii,@function
        .size           _Z30pearson_strategy5_opt_templateILi32EEvPKfS1_Pfiii,(.L_x_301 - _Z30pearson_strategy5_opt_templateILi32EEvPKfS1_Pfiii)
        .other          _Z30pearson_strategy5_opt_templateILi32EEvPKfS1_Pfiii,@"STO_CUDA_ENTRY STV_DEFAULT"
_Z30pearson_strategy5_opt_templateILi32EEvPKfS1_Pfiii:
.text._Z30pearson_strategy5_opt_templateILi32EEvPKfS1_Pfiii:
        /* <DEDUP_REMOVED lines=35> */
.L_x_249:
        /* <DEDUP_REMOVED lines=13> */
.L_x_248:
[----:B------:R-:W-:Y:S05]  /*0300*/  BSYNC.RECONVERGENT B1 ;  /* 0x0000000000017941 */ /* 0x000fea0003800200 */
.L_x_247:
        /* <DEDUP_REMOVED lines=11> */
.L_x_252:
        /* <DEDUP_REMOVED lines=87> */
.L_x_251:
[----:B------:R-:W-:Y:S05]  /*0930*/  BSYNC.RECONVERGENT B1 ;  /* 0x0000000000017941 */ /* 0x000fea0003800200 */
.L_x_250:
        /* <DEDUP_REMOVED lines=49> */
.L_x_254:
[----:B------:R-:W-:Y:S05]  /*0c50*/  BSYNC.RECONVERGENT B1 ;  /* 0x0000000000017941 */ /* 0x000fea0003800200 */
.L_x_253:
        /* <DEDUP_REMOVED lines=24> */
.L_x_246:
[----:B------:R-:W-:Y:S05]  /*0de0*/  BSYNC.RECONVERGENT B0 ;  /* 0x0000000000007941 */ /* 0x000fea0003800200 */
.L_x_245:
        /* <DEDUP_REMOVED lines=58> */
.L_x_256:
[----:B------:R-:W-:Y:S05]  /*1190*/  BSYNC.RECONVERGENT B0 ;  /* 0x0000000000007941 */ /* 0x000fea0003800200 */
.L_x_255:
[----:B------:R-:W-:Y:S06]  /*11a0*/  BAR.SYNC.DEFER_BLOCKING 0x0 ;  /* 0x0000000000007b1d */ /* 0x000fec0000010000 */
[----:B------:R-:W-:Y:S05]  /*11b0*/  @!P1 EXIT ;  /* 0x000000000000994d */ /* 0x000fea0003800000 */
[----:B------:R-:W-:Y:S01]  /*11c0*/  LOP3.LUT R8, RZ, R2, RZ, 0x33, !PT ;  /* 0x00000002ff087212 */ /* 0x000fe200078e33ff */
[----:B------:R-:W-:Y:S02]  /*11d0*/  IMAD R12, R2, 0x4, R0 ;  /* 0x00000004020c7824 */ /* 0x000fe400078e0200 */
[----:B0-2---:R-:W-:Y:S01]  /*11e0*/  FMUL R3, R9, R9 ;  /* 0x0000000909037220 */ /* 0x005fe20000400000 */
[----:B------:R-:W-:Y:S01]  /*11f0*/  HFMA2 R13, -RZ, RZ, 0, 0 ;  /* 0x00000000ff0d7431 */ /* 0x000fe200000001ff */
        /* <DEDUP_REMOVED lines=8> */
.L_x_276:
[----:B0-----:R-:W0:Y:S01]  /*1280*/  LDCU UR7, c[0x0][0x3a0] ;  /* 0x00007400ff0777ac */ /* 0x001e220008000800 */
[----:B------:R-:W-:Y:S01]  /*1290*/  BSSY.RECONVERGENT B0, `(.L_x_257) ;  /* 0x000009a000007945 */ /* 0x000fe20003800200 */
[----:B------:R-:W-:Y:S01]  /*12a0*/  MOV R19, RZ ;  /* 0x000000ff00137202 */ /* 0x000fe20000000f00 */
[----:B------:R-:W-:Y:S01]  /*12b0*/  IMAD.MOV.U32 R21, RZ, RZ, RZ ;  /* 0x000000ffff157224 */ /* 0x000fe200078e00ff */
[----:B--23--:R-:W-:Y:S02]  /*12c0*/  MOV R17, RZ ;  /* 0x000000ff00117202 */ /* 0x00cfe40000000f00 */
[----:B0-----:R-:W-:-:S13]  /*12d0*/  ISETP.GE.AND P0, PT, R2, UR7, PT ;  /* 0x0000000702007c0c */ /* 0x001fda000bf06270 */
[----:B----4-:R-:W-:Y:S05]  /*12e0*/  @P0 BRA `(.L_x_258) ;  /* 0x0000000800500947 */ /* 0x010fea0003800000 */
        /* <DEDUP_REMOVED lines=11> */
[----:B-1----:R-:W-:Y:S01]  /*13a0*/  IADD3 R5, P3, PT, R3, R2, RZ ;  /* 0x0000000203057210 */ /* 0x002fe20007f7e0ff */
[----:B------:R-:W-:Y:S01]  /*13b0*/  IMAD.MOV.U32 R21, RZ, RZ, RZ ;  /* 0x000000ffff157224 */ /* 0x000fe200078e00ff */
[----:B------:R-:W-:Y:S02]  /*13c0*/  MOV R20, R12 ;  /* 0x0000000c00147202 */ /* 0x000fe40000000f00 */
[----:B------:R-:W-:Y:S02]  /*13d0*/  IADD3.X R0, PT, PT, RZ, R16, RZ, P3, !PT ;  /* 0x00000010ff007210 */ /* 0x000fe40001ffe4ff */
[----:B------:R-:W-:Y:S02]  /*13e0*/  MOV R18, R10 ;  /* 0x0000000a00127202 */ /* 0x000fe40000000f00 */
[----:B0-----:R-:W-:-:S04]  /*13f0*/  LEA R4, P1, R5, UR4, 0x2 ;  /* 0x0000000405047c11 */ /* 0x001fc8000f8210ff */
[----:B------:R-:W-:Y:S02]  /*1400*/  IADD3 R4, P3, PT, R4, 0x200, RZ ;  /* 0x0000020004047810 */ /* 0x000fe40007f7e0ff */
[----:B------:R-:W-:Y:S01]  /*1410*/  LEA.HI.X R5, R5, UR5, R0, 0x2, P1 ;  /* 0x0000000505057c11 */ /* 0x000fe200088f1400 */
[----:B------:R-:W-:-:S03]  /*1420*/  IMAD.MOV.U32 R0, RZ, RZ, R2 ;  /* 0x000000ffff007224 */ /* 0x000fc600078e0002 */
[----:B------:R-:W-:-:S07]  /*1430*/  IADD3.X R5, PT, PT, RZ, R5, RZ, P3, !PT ;  /* 0x00000005ff057210 */ /* 0x000fce0001ffe4ff */
.L_x_261:
        /* <DEDUP_REMOVED lines=30> */
[----:B------:R-:W-:-:S03]  /*1620*/  IADD3 R0, PT, PT, R0, 0x100, RZ ;  /* 0x0000010000007810 */ /* 0x000fc60007ffe0ff */
[----:B------:R-:W-:Y:S02]  /*1630*/  IMAD.X R5, RZ, RZ, R5, P3 ;  /* 0x000000ffff057224 */ /* 0x000fe400018e0605 */
        /* <DEDUP_REMOVED lines=15> */
.L_x_260:
[----:B------:R-:W-:Y:S05]  /*1730*/  BSYNC.RECONVERGENT B1 ;  /* 0x0000000000017941 */ /* 0x000fea0003800200 */
.L_x_259:
[----:B------:R-:W-:Y:S05]  /*1740*/  @!P0 BRA `(.L_x_258) ;  /* 0x0000000400388947 */ /* 0x000fea0003800000 */
[----:B------:R-:W-:Y:S01]  /*1750*/  VIADD R4, R11, 0xffffffff ;  /* 0xffffffff0b047836 */ /* 0x000fe20000000000 */
[----:B-1----:R-:W-:Y:S01]  /*1760*/  LEA.HI R5, R8, 0x1, RZ, 0x1b ;  /* 0x0000000108057811 */ /* 0x002fe200078fd8ff */
[----:B------:R-:W-:Y:S03]  /*1770*/  BSSY.RECONVERGENT B1, `(.L_x_262) ;  /* 0x0000022000017945 */ /* 0x000fe60003800200 */
        /* <DEDUP_REMOVED lines=33> */
.L_x_263:
[----:B------:R-:W-:Y:S05]  /*1990*/  BSYNC.RECONVERGENT B1 ;  /* 0x0000000000017941 */ /* 0x000fea0003800200 */
.L_x_262:
        /* <DEDUP_REMOVED lines=25> */
.L_x_265:
[----:B------:R-:W-:Y:S05]  /*1b30*/  BSYNC.RECONVERGENT B1 ;  /* 0x0000000000017941 */ /* 0x000fea0003800200 */
.L_x_264:
        /* <DEDUP_REMOVED lines=15> */
.L_x_258:
[----:B------:R-:W-:Y:S05]  /*1c30*/  BSYNC.RECONVERGENT B0 ;  /* 0x0000000000007941 */ /* 0x000fea0003800200 */
.L_x_257:
        /* <DEDUP_REMOVED lines=8> */
[----:B------:R-:W2:Y:S02]  /*1cc0*/  LDS R3, [R6] ;  /* 0x0000000006037984 */ /* 0x000ea40000000800 */
[----:B--2---:R-:W-:-:S05]  /*1cd0*/  FADD R3, R0, R3 ;  /* 0x0000000300037221 */ /* 0x004fca0000000000 */
[----:B------:R-:W-:Y:S04]  /*1ce0*/  STS [R6], R3 ;  /* 0x0000000306007388 */ /* 0x000fe80000000800 */
[----:B------:R-:W-:Y:S04]  /*1cf0*/  LDS R0, [R6+0x20] ;  /* 0x0000200006007984 */ /* 0x000fe80000000800 */
[----:B-1----:R-:W1:Y:S02]  /*1d00*/  LDS R5, [R6] ;  /* 0x0000000006057984 */ /* 0x002e640000000800 */
[----:B-1----:R-:W-:-:S05]  /*1d10*/  FADD R5, R0, R5 ;  /* 0x0000000500057221 */ /* 0x002fca0000000000 */
[----:B------:R-:W-:Y:S04]  /*1d20*/  STS [R6], R5 ;  /* 0x0000000506007388 */ /* 0x000fe80000000800 */
[----:B------:R-:W-:Y:S04]  /*1d30*/  LDS R0, [R6+0x10] ;  /* 0x0000100006007984 */ /* 0x000fe80000000800 */
[----:B0-----:R-:W0:Y:S02]  /*1d40*/  LDS R17, [R6] ;  /* 0x0000000006117984 */ /* 0x001e240000000800 */
        /* <DEDUP_REMOVED lines=50> */
.L_x_267:
[----:B------:R-:W-:Y:S05]  /*2070*/  BSYNC.RECONVERGENT B0 ;  /* 0x0000000000007941 */ /* 0x000fea0003800200 */
.L_x_266:
[----:B------:R-:W-:Y:S04]  /*2080*/  BSSY.RECONVERGENT B0, `(.L_x_268) ;  /* 0x0000031000007945 */ /* 0x000fe80003800200 */
[----:B------:R-:W-:Y:S05]  /*2090*/  @!P2 BRA `(.L_x_269) ;  /* 0x0000000000bca947 */ /* 0x000fea0003800000 */
[----:B------:R-:W3:Y:S01]  /*20a0*/  LDS R4, [R7] ;  /* 0x0000000007047984 */ /* 0x000ee20000000800 */
[----:B------:R-:W-:Y:S03]  /*20b0*/  BSSY.RECONVERGENT B1, `(.L_x_270) ;  /* 0x0000010000017945 */ /* 0x000fe60003800200 */
[----:B------:R-:W4:Y:S01]  /*20c0*/  LDS R0, [R7+0x80] ;  /* 0x0000800007007984 */ /* 0x000f220000000800 */
[----:B---3--:R-:W-:-:S04]  /*20d0*/  FMUL R16, R4, R4 ;  /* 0x0000000404107220 */ /* 0x008fc80000400000 */
[----:B----4-:R-:W-:-:S04]  /*20e0*/  FFMA R3, R15, R0, -R16 ;  /* 0x000000000f037223 */ /* 0x010fc80000000810 */
[----:B------:R-:W-:-:S04]  /*20f0*/  FMUL R0, R14, R3 ;  /* 0x000000030e007220 */ /* 0x000fc80000400000 */
[----:B-1----:R-:W-:Y:S01]  /*2100*/  VIADD R5, R0, 0xf3000000 ;  /* 0xf300000000057836 */ /* 0x002fe20000000000 */
[----:B------:R1:W3:Y:S04]  /*2110*/  MUFU.RSQ R3, R0 ;  /* 0x0000000000037308 */ /* 0x0002e80000001400 */
[----:B------:R-:W-:-:S13]  /*2120*/  ISETP.GT.U32.AND P0, PT, R5, 0x727fffff, PT ;  /* 0x727fffff0500780c */ /* 0x000fda0003f04070 */
[----:B-1-3--:R-:W-:Y:S05]  /*2130*/  @!P0 BRA `(.L_x_271) ;  /* 0x00000000000c8947 */ /* 0x00afea0003800000 */
[----:B0-----:R-:W-:-:S07]  /*2140*/  MOV R19, 0x2160 ;  /* 0x0000216000137802 */ /* 0x001fce0000000f00 */
[----:B--2---:R-:W-:Y:S05]  /*2150*/  CALL.REL.NOINC `($__internal_10_$__cuda_sm20_sqrt_rn_f32_slowpath) ;  /* 0x0000000000a87944 */ /* 0x004fea0003c00000 */
[----:B------:R-:W-:Y:S05]  /*2160*/  BRA `(.L_x_272) ;  /* 0x0000000000107947 */ /* 0x000fea0003800000 */
.L_x_271:
[----:B------:R-:W-:Y:S01]  /*2170*/  FMUL.FTZ R5, R0, R3 ;  /* 0x0000000300057220 */ /* 0x000fe20000410000 */
[----:B------:R-:W-:-:S03]  /*2180*/  FMUL.FTZ R3, R3, 0.5 ;  /* 0x3f00000003037820 */ /* 0x000fc60000410000 */
[----:B------:R-:W-:-:S04]  /*2190*/  FFMA R0, -R5, R5, R0 ;  /* 0x0000000505007223 */ /* 0x000fc80000000100 */
[----:B------:R-:W-:-:S07]  /*21a0*/  FFMA R3, R0, R3, R5 ;  /* 0x0000000300037223 */ /* 0x000fce0000000005 */
.L_x_272:
[----:B------:R-:W-:Y:S05]  /*21b0*/  BSYNC.RECONVERGENT B1 ;  /* 0x0000000000017941 */ /* 0x000fea0003800200 */
.L_x_270:
[----:B------:R-:W-:-:S13]  /*21c0*/  FSETP.GT.AND P0, PT, R3, 9.9999999600419720025e-13, PT ;  /* 0x2b8cbccc0300780b */ /* 0x000fda0003f04000 */
[----:B------:R-:W-:Y:S05]  /*21d0*/  @!P0 BRA `(.L_x_273) ;  /* 0x0000000000588947 */ /* 0x000fea0003800000 */
[----:B------:R-:W1:Y:S01]  /*21e0*/  LDS R0, [R7+0x100] ;  /* 0x0001000007007984 */ /* 0x000e620000000800 */
[----:B------:R-:W3:Y:S01]  /*21f0*/  MUFU.RCP R16, R3 ;  /* 0x0000000300107308 */ /* 0x000ee20000001000 */
[----:B------:R-:W-:Y:S01]  /*2200*/  FMUL R4, R9, R4 ;  /* 0x0000000409047220 */ /* 0x000fe20000400000 */
[----:B------:R-:W-:Y:S01]  /*2210*/  BSSY.RECONVERGENT B1, `(.L_x_274) ;  /* 0x000000c000017945 */ /* 0x000fe20003800200 */
[----:B---3--:R-:W-:-:S04]  /*2220*/  FFMA R5, R16, -R3, 1 ;  /* 0x3f80000010057423 */ /* 0x008fc80000000803 */
[----:B------:R-:W-:Y:S01]  /*2230*/  FFMA R5, R16, R5, R16 ;  /* 0x0000000510057223 */ /* 0x000fe20000000010 */
[----:B-1----:R-:W-:-:S04]  /*2240*/  FFMA R0, R15, R0, -R4 ;  /* 0x000000000f007223 */ /* 0x002fc80000000804 */
[----:B------:R-:W1:Y:S01]  /*2250*/  FCHK P0, R0, R3 ;  /* 0x0000000300007302 */ /* 0x000e620000000000 */
[----:B------:R-:W-:-:S04]  /*2260*/  FFMA R4, R0, R5, RZ ;  /* 0x0000000500047223 */ /* 0x000fc800000000ff */
[----:B------:R-:W-:-:S04]  /*2270*/  FFMA R16, R4, -R3, R0 ;  /* 0x8000000304107223 */ /* 0x000fc80000000000 */
[----:B0-2---:R-:W-:Y:S01]  /*2280*/  FFMA R17, R5, R16, R4 ;  /* 0x0000001005117223 */ /* 0x005fe20000000004 */
[----:B-1----:R-:W-:Y:S06]  /*2290*/  @!P0 BRA `(.L_x_275) ;  /* 0x00000000000c8947 */ /* 0x002fec0003800000 */
[----:B------:R-:W-:-:S07]  /*22a0*/  MOV R4, 0x22c0 ;  /* 0x000022c000047802 */ /* 0x000fce0000000f00 */
[----:B------:R-:W-:Y:S05]  /*22b0*/  CALL.REL.NOINC `($__internal_11_$__cuda_sm3x_div_rn_noftz_f32_slowpath) ;  /* 0x0000000000a87944 */ /* 0x000fea0003c00000 */
[----:B------:R-:W-:-:S07]  /*22c0*/  MOV R17, R0 ;  /* 0x0000000000117202 */ /* 0x000fce0000000f00 */
.L_x_275:
[----:B------:R-:W-:Y:S05]  /*22d0*/  BSYNC.RECONVERGENT B1 ;  /* 0x0000000000017941 */ /* 0x000fea0003800200 */
.L_x_274:
[----:B------:R-:W0:Y:S08]  /*22e0*/  LDC R0, c[0x0][0x39c] ;  /* 0x0000e700ff007b82 */ /* 0x000e300000000800 */
[----:B------:R-:W1:Y:S01]  /*22f0*/  LDC.64 R4, c[0x0][0x390] ;  /* 0x0000e400ff047b82 */ /* 0x000e620000000a00 */
[----:B0-----:R-:W-:-:S04]  /*2300*/  IMAD R3, R0, UR6, R13 ;  /* 0x0000000600037c24 */ /* 0x001fc8000f8e020d */
[----:B-1----:R-:W-:-:S05]  /*2310*/  IMAD.WIDE.U32 R4, R3, 0x4, R4 ;  /* 0x0000000403047825 */ /* 0x002fca00078e0004 */
[----:B------:R3:W-:Y:S01]  /*2320*/  STG.E desc[UR8][R4.64], R17 ;  /* 0x0000001104007986 */ /* 0x0007e2000c101908 */
[----:B------:R-:W-:Y:S05]  /*2330*/  BRA `(.L_x_269) ;  /* 0x0000000000147947 */ /* 0x000fea0003800000 */
.L_x_273:
[----:B------:R-:W1:Y:S08]  /*2340*/  LDC R0, c[0x0][0x39c] ;  /* 0x0000e700ff007b82 */ /* 0x000e700000000800 */
[----:B------:R-:W3:Y:S01]  /*2350*/  LDC.64 R4, c[0x0][0x390] ;  /* 0x0000e400ff047b82 */ /* 0x000ee20000000a00 */
[----:B-1----:R-:W-:-:S04]  /*2360*/  IMAD R3, R0, UR6, R13 ;  /* 0x0000000600037c24 */ /* 0x002fc8000f8e020d */
[----:B---3--:R-:W-:-:S05]  /*2370*/  IMAD.WIDE.U32 R4, R3, 0x4, R4 ;  /* 0x0000000403047825 */ /* 0x008fca00078e0004 */
[----:B------:R4:W-:Y:S02]  /*2380*/  STG.E desc[UR8][R4.64], RZ ;  /* 0x000000ff04007986 */ /* 0x0009e4000c101908 */
.L_x_269:
[----:B------:R-:W-:Y:S05]  /*2390*/  BSYNC.RECONVERGENT B0 ;  /* 0x0000000000007941 */ /* 0x000fea0003800200 */
.L_x_268:
[----:B------:R-:W5:Y:S01]  /*23a0*/  LDCU UR4, c[0x0][0x39c] ;  /* 0x00007380ff0477ac */ /* 0x000f620008000800 */
[----:B------:R-:W-:Y:S01]  /*23b0*/  IADD3 R13, PT, PT, R13, 0x1, RZ ;  /* 0x000000010d0d7810 */ /* 0x000fe20007ffe0ff */
[----:B------:R-:W-:Y:S03]  /*23c0*/  BAR.SYNC.DEFER_BLOCKING 0x0 ;  /* 0x0000000000007b1d */ /* 0x000fe60000010000 */
[----:B-----5:R-:W-:-:S13]  /*23d0*/  ISETP.NE.AND P0, PT, R13, UR4, PT ;  /* 0x000000040d007c0c */ /* 0x020fda000bf05270 */
[----:B------:R-:W-:Y:S05]  /*23e0*/  @P0 BRA `(.L_x_276) ;  /* 0xffffffec00a40947 */ /* 0x000fea000383ffff */
[----:B------:R-:W-:Y:S05]  /*23f0*/  EXIT ;  /* 0x000000000000794d */ /* 0x000fea0003800000 */
        .weak           $__internal_10_$__cuda_sm20_sqrt_rn_f32_slowpath
        .type           $__internal_10_$__cuda_sm20_sqrt_rn_f32_slowpath,@function
        .size           $__internal_10_$__cuda_sm20_sqrt_rn_f32_slowpath,($__internal_11_$__cuda_sm3x_div_rn_noftz_f32_slowpath - $__internal_10_$__cuda_sm20_sqrt_rn_f32_slowpath)
$__internal_10_$__cuda_sm20_sqrt_rn_f32_slowpath:
[----:B------:R-:W-:-:S13]  /*2400*/  LOP3.LUT P0, RZ, R0, 0x7fffffff, RZ, 0xc0, !PT ;  /* 0x7fffffff00ff7812 */ /* 0x000fda000780c0ff */
[----:B------:R-:W-:Y:S01]  /*2410*/  @!P0 IMAD.MOV.U32 R3, RZ, RZ, R0 ;  /* 0x000000ffff038224 */ /* 0x000fe200078e0000 */
        /* <DEDUP_REMOVED lines=14> */
[----:B------:R-:W-:-:S03]  /*2500*/  @!P0 MOV R3, R0 ;  /* 0x0000000000038202 */ /* 0x000fc60000000f00 */
[----:B------:R-:W-:-:S04]  /*2510*/  @P0 FFMA R16, R17, R16, R18 ;  /* 0x0000001011100223 */ /* 0x000fc80000000012 */
[----:B------:R-:W-:-:S07]  /*2520*/  @P0 FMUL.FTZ R3, R16, 2.3283064365386962891e-10 ;  /* 0x2f80000010030820 */ /* 0x000fce0000410000 */
.L_x_277:
[----:B------:R-:W-:Y:S02]  /*2530*/  HFMA2 R17, -RZ, RZ, 0, 0 ;  /* 0x00000000ff117431 */ /* 0x000fe400000001ff */
[----:B------:R-:W-:-:S04]  /*2540*/  IMAD.MOV.U32 R16, RZ, RZ, R19 ;  /* 0x000000ffff107224 */ /* 0x000fc800078e0013 */
[----:B------:R-:W-:Y:S05]  /*2550*/  RET.REL.NODEC R16 `(_Z30pearson_strategy5_opt_templateILi32EEvPKfS1_Pfiii) ;  /* 0xffffffd810a87950 */ /* 0x000fea0003c3ffff */
        .weak           $__internal_11_$__cuda_sm3x_div_rn_noftz_f32_slowpath
        .type           $__internal_11_$__cuda_sm3x_div_rn_noftz_f32_slowpath,@function
        .size           $__internal_11_$__cuda_sm3x_div_rn_noftz_f32_slowpath,(.L_x_301 - $__internal_11_$__cuda_sm3x_div_rn_noftz_f32_slowpath)
$__internal_11_$__cuda_sm3x_div_rn_noftz_f32_slowpath:
        /* <DEDUP_REMOVED lines=30> */
[----:B------:R-:W-:Y:S01]  /*2740*/  @P0 IMAD.MOV.U32 R16, RZ, RZ, RZ ;  /* 0x000000ffff100224 */ /* 0x000fe200078e00ff */
[----:B------:R-:W-:Y:S01]  /*2750*/  @!P0 MOV R16, 0xffffffc0 ;  /* 0xffffffc000108802 */ /* 0x000fe20000000f00 */
[----:B------:R-:W-:Y:S01]  /*2760*/  @!P0 FFMA R18, R0, 1.84467440737095516160e+19, RZ ;  /* 0x5f80000000128823 */ /* 0x000fe200000000ff */
[----:B------:R-:W-:Y:S02]  /*2770*/  @!P1 FFMA R3, R3, 1.84467440737095516160e+19, RZ ;  /* 0x5f80000003039823 */ /* 0x000fe400000000ff */
[----:B------:R-:W-:-:S07]  /*2780*/  @!P1 IADD3 R16, PT, PT, R16, 0x40, RZ ;  /* 0x0000004010109810 */ /* 0x000fce0007ffe0ff */
.L_x_279:
        /* <DEDUP_REMOVED lines=17> */
[----:B------:R-:W-:-:S05]  /*28a0*/  LOP3.LUT R5, R5, 0xff, RZ, 0xc0, !PT ;  /* 0x000000ff05057812 */ /* 0x000fca00078ec0ff */
[----:B------:R-:W-:-:S05]  /*28b0*/  IMAD.IADD R19, R5, 0x1, R17 ;  /* 0x0000000105137824 */ /* 0x000fca00078e0211 */
        /* <DEDUP_REMOVED lines=32> */
.L_x_286:
[----:B------:R-:W-:-:S04]  /*2ac0*/  LOP3.LUT R0, R0, 0x80000000, RZ, 0xc0, !PT ;  /* 0x8000000000007812 */ /* 0x000fc800078ec0ff */
[----:B------:R-:W-:Y:S01]  /*2ad0*/  LOP3.LUT R0, R0, 0x7f800000, RZ, 0xfc, !PT ;  /* 0x7f80000000007812 */ /* 0x000fe200078efcff */
[----:B------:R-:W-:Y:S06]  /*2ae0*/  BRA `(.L_x_287) ;  /* 0x0000000000047947 */ /* 0x000fec0003800000 */
.L_x_285:
[----:B------:R-:W-:-:S07]  /*2af0*/  LEA R0, R17, R0, 0x17 ;  /* 0x0000000011007211 */ /* 0x000fce00078eb8ff */
.L_x_287:
[----:B------:R-:W-:Y:S05]  /*2b00*/  BSYNC.RECONVERGENT B3 ;  /* 0x0000000000037941 */ /* 0x000fea0003800200 */
.L_x_284:
[----:B------:R-:W-:Y:S05]  /*2b10*/  BRA `(.L_x_288) ;  /* 0x0000000000207947 */ /* 0x000fea0003800000 */
.L_x_283:
[----:B------:R-:W-:-:S04]  /*2b20*/  LOP3.LUT R0, R3, 0x80000000, R18, 0x48, !PT ;  /* 0x8000000003007812 */ /* 0x000fc800078e4812 */
[----:B------:R-:W-:Y:S01]  /*2b30*/  LOP3.LUT R0, R0, 0x7f800000, RZ, 0xfc, !PT ;  /* 0x7f80000000007812 */ /* 0x000fe200078efcff */
[----:B------:R-:W-:Y:S06]  /*2b40*/  BRA `(.L_x_288) ;  /* 0x0000000000147947 */ /* 0x000fec0003800000 */
.L_x_282:
[----:B------:R-:W-:Y:S01]  /*2b50*/  LOP3.LUT R0, R3, 0x80000000, R18, 0x48, !PT ;  /* 0x8000000003007812 */ /* 0x000fe200078e4812 */
[----:B------:R-:W-:Y:S06]  /*2b60*/  BRA `(.L_x_288) ;  /* 0x00000000000c7947 */ /* 0x000fec0003800000 */
.L_x_281:
[----:B------:R-:W0:Y:S01]  /*2b70*/  MUFU.RSQ R0, -QNAN ;  /* 0xffc0000000007908 */ /* 0x000e220000001400 */
[----:B------:R-:W-:Y:S05]  /*2b80*/  BRA `(.L_x_288) ;  /* 0x0000000000047947 */ /* 0x000fea0003800000 */
.L_x_280:
[----:B------:R-:W-:-:S07]  /*2b90*/  FADD.FTZ R0, R0, R3 ;  /* 0x0000000300007221 */ /* 0x000fce0000010000 */
.L_x_288:
[----:B------:R-:W-:Y:S05]  /*2ba0*/  BSYNC.RECONVERGENT B2 ;  /* 0x0000000000027941 */ /* 0x000fea0003800200 */
.L_x_278:
[----:B------:R-:W-:-:S04]  /*2bb0*/  HFMA2 R5, -RZ, RZ, 0, 0 ;  /* 0x00000000ff057431 */ /* 0x000fc800000001ff */
[----:B0-----:R-:W-:Y:S05]  /*2bc0*/  RET.REL.NODEC R4 `(_Z30pearson_strategy5_opt_templateILi32EEvPKfS1_Pfiii) ;  /* 0xffffffd4040c7950 */ /* 0x001fea0003c3ffff */
.L_x_289:
        /* <DEDUP_REMOVED lines=11> */
.L_x_301:


//--------------------- .nv.shared._Z30pearson_strategy5_opt_templateILi1024EEvPKfS1_Pfiii --------------------------
	.section	.nv.shared._Z30pearson_strategy5_opt_templateILi1024EEvPKfS1_Pfiii,"aw",@nobits
	.sectionflags	@""
	.align	16
	.zero		1024


//--------------------- .nv.shared.reserved.0     --------------------------
	.section	.nv.shared.reserved.0,"aw",@nobits
	.weak		__nv_reservedSMEM_offset_0_alias
	.size		__nv_reservedSMEM_offset_0_alias, 0, 64
	.other		__nv_reservedSMEM_offset_0_alias,@"STO_CUDA_RESERVED_SHARED STV_DEFAULT"
__nv_reservedSMEM_offset_0_alias:
	.zero		0
	.zero		64


//--------------------- .nv.shared._Z30pearson_strategy5_opt_templateILi512EEvPKfS1_Pfiii --------------------------
	.section	.nv.shared._Z30pearson_strategy5_opt_templateILi512EEvPKfS1_Pfiii,"aw",@nobits
	.sectionflags	@""
	.align	16
	.zero		1024


//--------------------- .nv.shared._Z30pearson_strategy5_opt_templateILi256EEvPKfS1_Pfiii --------------------------
	.section	.nv.shared._Z30pearson_strategy5_opt_templateILi256EEvPKfS1_Pfiii,"aw",@nobits
	.sectionflags	@""
	.align	16
	.zero		1024


//--------------------- .nv.shared._Z30pearson_strategy5_opt_templateILi128EEvPKfS1_Pfiii --------------------------
	.section	.nv.shared._Z30pearson_strategy5_opt_templateILi128EEvPKfS1_Pfiii,"aw",@nobits
	.sectionflags	@""
	.align	16
	.zero		1024


//--------------------- .nv.shared._Z30pearson_strategy5_opt_templateILi64EEvPKfS1_Pfiii --------------------------
	.section	.nv.shared._Z30pearson_strategy5_opt_templateILi64EEvPKfS1_Pfiii,"aw",@nobits
	.sectionflags	@""
	.align	16
	.zero		1024


//--------------------- .nv.shared._Z30pearson_strategy5_opt_templateILi32EEvPKfS1_Pfiii --------------------------
	.section	.nv.shared._Z30pearson_strategy5_opt_templateILi32EEvPKfS1_Pfiii,"aw",@nobits
	.sectionflags	@""
	.align	16
	.zero		1024


//--------------------- .nv.constant0._Z30pearson_strategy5_opt_templateILi1024EEvPKfS1_Pfiii --------------------------
	.section	.nv.constant0._Z30pearson_strategy5_opt_templateILi1024EEvPKfS1_Pfiii,"a",@progbits
	.sectionflags	@""
	.align	4
.nv.constant0._Z30pearson_strategy5_opt_templateILi1024EEvPKfS1_Pfiii:
	.zero		932


//--------------------- .nv.constant0._Z30pearson_strategy5_opt_templateILi512EEvPKfS1_Pfiii --------------------------
	.section	.nv.constant0._Z30pearson_strategy5_opt_templateILi512EEvPKfS1_Pfiii,"a",@progbits
	.sectionflags	@""
	.align	4
.nv.constant0._Z30pearson_strategy5_opt_templateILi512EEvPKfS1_Pfiii:
	.zero		932


//--------------------- .nv.constant0._Z30pearson_strategy5_opt_templateILi256EEvPKfS1_Pfiii --------------------------
	.section	.nv.constant0._Z30pearson_strategy5_opt_templateILi256EEvPKfS1_Pfiii,"a",@progbits
	.sectionflags	@""
	.align	4
.nv.constant0._Z30pearson_strategy5_opt_templateILi256EEvPKfS1_Pfiii:
	.zero		932


//--------------------- .nv.constant0._Z30pearson_strategy5_opt_templateILi128EEvPKfS1_Pfiii --------------------------
	.section	.nv.constant0._Z30pearson_strategy5_opt_templateILi128EEvPKfS1_Pfiii,"a",@progbits
	.sectionflags	@""
	.align	4
.nv.constant0._Z30pearson_strategy5_opt_templateILi128EEvPKfS1_Pfiii:
	.zero		932


//--------------------- .nv.constant0._Z30pearson_strategy5_opt_templateILi64EEvPKfS1_Pfiii --------------------------
	.section	.nv.constant0._Z30pearson_strategy5_opt_templateILi64EEvPKfS1_Pfiii,"a",@progbits
	.sectionflags	@""
	.align	4
.nv.constant0._Z30pearson_strategy5_opt_templateILi64EEvPKfS1_Pfiii:
	.zero		932


//--------------------- .nv.constant0._Z30pearson_strategy5_opt_templateILi32EEvPKfS1_Pfiii --------------------------
	.section	.nv.constant0._Z30pearson_strategy5_opt_templateILi32EEvPKfS1_Pfiii,"a",@progbits
	.sectionflags	@""
	.align	4
.nv.constant0._Z30pearson_strategy5_opt_templateILi32EEvPKfS1_Pfiii:
	.zero		932


//--------------------- SYMBOLS --------------------------

	.type		.nv.reservedSmem.offset0,@object
	.size		.nv.reservedSmem.offset0,0x4
	.type		.nv.reservedSmem.cap,@object
	.size		.nv.reservedSmem.cap,0x4
